//
// Generated by NVIDIA NVVM Compiler
//
// Compiler Build ID: CL-36424714
// Cuda compilation tools, release 13.0, V13.0.88
// Based on NVVM 20.0.0
//

.version 9.0
.target sm_100
.address_size 64

	// .globl	_Z12u_v_p_b_initPfS_S_S_
.global .attribute(.managed) .align 4 .u32 nx = 41;
.global .attribute(.managed) .align 4 .u32 ny = 41;
.global .attribute(.managed) .align 4 .u32 nt = 500;
.global .attribute(.managed) .align 4 .u32 nit = 50;
.global .attribute(.managed) .align 8 .f64 dx;
.global .attribute(.managed) .align 8 .f64 dy;
.global .attribute(.managed) .align 8 .f64 dt = 0d3F847AE147AE147B;
.global .attribute(.managed) .align 8 .f64 rho = 0d3FF0000000000000;
.global .attribute(.managed) .align 8 .f64 nu = 0d3F947AE147AE147B;

.visible .entry _Z12u_v_p_b_initPfS_S_S_(
	.param .u64 .ptr .align 1 _Z12u_v_p_b_initPfS_S_S__param_0,
	.param .u64 .ptr .align 1 _Z12u_v_p_b_initPfS_S_S__param_1,
	.param .u64 .ptr .align 1 _Z12u_v_p_b_initPfS_S_S__param_2,
	.param .u64 .ptr .align 1 _Z12u_v_p_b_initPfS_S_S__param_3
)
{
	.reg .b32 	%r<3>;
	.reg .b64 	%rd<14>;

	ld.param.u64 	%rd1, [_Z12u_v_p_b_initPfS_S_S__param_0];
	ld.param.u64 	%rd2, [_Z12u_v_p_b_initPfS_S_S__param_1];
	ld.param.u64 	%rd3, [_Z12u_v_p_b_initPfS_S_S__param_2];
	ld.param.u64 	%rd4, [_Z12u_v_p_b_initPfS_S_S__param_3];
	cvta.to.global.u64 	%rd5, %rd4;
	cvta.to.global.u64 	%rd6, %rd3;
	cvta.to.global.u64 	%rd7, %rd2;
	cvta.to.global.u64 	%rd8, %rd1;
	mov.u32 	%r1, %tid.x;
	mul.wide.u32 	%rd9, %r1, 4;
	add.s64 	%rd10, %rd8, %rd9;
	mov.b32 	%r2, 0;
	st.global.u32 	[%rd10], %r2;
	add.s64 	%rd11, %rd7, %rd9;
	st.global.u32 	[%rd11], %r2;
	add.s64 	%rd12, %rd6, %rd9;
	st.global.u32 	[%rd12], %r2;
	add.s64 	%rd13, %rd5, %rd9;
	st.global.u32 	[%rd13], %r2;
	ret;

}
	// .globl	_Z6b_calcPfS_S_
.visible .entry _Z6b_calcPfS_S_(
	.param .u64 .ptr .align 1 _Z6b_calcPfS_S__param_0,
	.param .u64 .ptr .align 1 _Z6b_calcPfS_S__param_1,
	.param .u64 .ptr .align 1 _Z6b_calcPfS_S__param_2
)
{
	.reg .pred 	%p<6>;
	.reg .b16 	%rs<6>;
	.reg .b32 	%r<11>;
	.reg .b32 	%f<17>;
	.reg .b64 	%rd<22>;
	.reg .b64 	%fd<28>;

	ld.param.u64 	%rd2, [_Z6b_calcPfS_S__param_1];
	ld.param.u64 	%rd3, [_Z6b_calcPfS_S__param_2];
	mov.u32 	%r1, %tid.x;
	ld.global.u32 	%r2, [ny];
	setp.lt.u32 	%p1, %r1, %r2;
	@%p1 bra 	$L__BB1_4;
	cvt.u16.u32 	%rs1, %r1;
	cvt.u16.u32 	%rs2, %r2;
	rem.u16 	%rs3, %rs1, %rs2;
	cvt.u32.u16 	%r3, %rs3;
	setp.eq.s16 	%p2, %rs3, 0;
	add.s32 	%r4, %r2, -1;
	setp.eq.s32 	%p3, %r4, %r3;
	or.pred  	%p4, %p2, %p3;
	@%p4 bra 	$L__BB1_4;
	div.u16 	%rs5, %rs1, %rs2;
	cvt.u32.u16 	%r5, %rs5;
	ld.global.u32 	%r6, [nx];
	add.s32 	%r7, %r6, -1;
	setp.eq.s32 	%p5, %r7, %r5;
	@%p5 bra 	$L__BB1_4;
	ld.param.u64 	%rd21, [_Z6b_calcPfS_S__param_0];
	cvta.to.global.u64 	%rd4, %rd2;
	cvta.to.global.u64 	%rd5, %rd3;
	cvta.to.global.u64 	%rd6, %rd21;
	ld.global.f64 	%fd1, [rho];
	ld.global.f64 	%fd2, [dt];
	rcp.rn.f64 	%fd3, %fd2;
	mul.wide.u32 	%rd7, %r1, 4;
	add.s64 	%rd8, %rd6, %rd7;
	ld.global.f32 	%f1, [%rd8+4];
	add.s32 	%r8, %r1, -1;
	mul.wide.u32 	%rd9, %r8, 4;
	add.s64 	%rd10, %rd6, %rd9;
	ld.global.f32 	%f2, [%rd10];
	sub.f32 	%f3, %f1, %f2;
	cvt.f64.f32 	%fd4, %f3;
	ld.global.f64 	%fd5, [dx];
	add.f64 	%fd6, %fd5, %fd5;
	div.rn.f64 	%fd7, %fd4, %fd6;
	add.s32 	%r9, %r2, %r1;
	mul.wide.u32 	%rd11, %r9, 4;
	add.s64 	%rd12, %rd5, %rd11;
	ld.global.f32 	%f4, [%rd12];
	sub.s32 	%r10, %r1, %r2;
	mul.wide.s32 	%rd13, %r10, 4;
	add.s64 	%rd14, %rd5, %rd13;
	ld.global.f32 	%f5, [%rd14];
	sub.f32 	%f6, %f4, %f5;
	cvt.f64.f32 	%fd8, %f6;
	ld.global.f64 	%fd9, [dy];
	add.f64 	%fd10, %fd9, %fd9;
	div.rn.f64 	%fd11, %fd8, %fd10;
	add.f64 	%fd12, %fd7, %fd11;
	mul.f64 	%fd13, %fd3, %fd12;
	add.s64 	%rd15, %rd4, %rd7;
	ld.global.f32 	%f7, [%rd15+4];
	add.s64 	%rd16, %rd4, %rd9;
	ld.global.f32 	%f8, [%rd16];
	sub.f32 	%f9, %f7, %f8;
	cvt.f64.f32 	%fd14, %f9;
	div.rn.f64 	%fd15, %fd14, %fd6;
	mul.f64 	%fd16, %fd15, %fd15;
	sub.f64 	%fd17, %fd13, %fd16;
	add.s64 	%rd17, %rd4, %rd11;
	ld.global.f32 	%f10, [%rd17];
	add.s64 	%rd18, %rd4, %rd13;
	ld.global.f32 	%f11, [%rd18];
	sub.f32 	%f12, %f10, %f11;
	cvt.f64.f32 	%fd18, %f12;
	div.rn.f64 	%fd19, %fd18, %fd10;
	add.s64 	%rd19, %rd5, %rd7;
	ld.global.f32 	%f13, [%rd19+4];
	add.s64 	%rd20, %rd5, %rd9;
	ld.global.f32 	%f14, [%rd20];
	sub.f32 	%f15, %f13, %f14;
	cvt.f64.f32 	%fd20, %f15;
	mul.f64 	%fd21, %fd19, %fd20;
	div.rn.f64 	%fd22, %fd21, %fd6;
	add.f64 	%fd23, %fd22, %fd22;
	sub.f64 	%fd24, %fd17, %fd23;
	mul.f64 	%fd25, %fd11, %fd11;
	sub.f64 	%fd26, %fd24, %fd25;
	mul.f64 	%fd27, %fd1, %fd26;
	cvt.rn.f32.f64 	%f16, %fd27;
	st.global.f32 	[%rd8], %f16;
$L__BB1_4:
	ret;

}
	// .globl	_Z9pn_p_copyPfS_
.visible .entry _Z9pn_p_copyPfS_(
	.param .u64 .ptr .align 1 _Z9pn_p_copyPfS__param_0,
	.param .u64 .ptr .align 1 _Z9pn_p_copyPfS__param_1
)
{
	.reg .b32 	%r<2>;
	.reg .b32 	%f<2>;
	.reg .b64 	%rd<8>;

	ld.param.u64 	%rd1, [_Z9pn_p_copyPfS__param_0];
	ld.param.u64 	%rd2, [_Z9pn_p_copyPfS__param_1];
	cvta.to.global.u64 	%rd3, %rd1;
	cvta.to.global.u64 	%rd4, %rd2;
	mov.u32 	%r1, %tid.x;
	mul.wide.u32 	%rd5, %r1, 4;
	add.s64 	%rd6, %rd4, %rd5;
	ld.global.f32 	%f1, [%rd6];
	add.s64 	%rd7, %rd3, %rd5;
	st.global.f32 	[%rd7], %f1;
	ret;

}
	// .globl	_Z6p_calcPfS_S_
.visible .entry _Z6p_calcPfS_S_(
	.param .u64 .ptr .align 1 _Z6p_calcPfS_S__param_0,
	.param .u64 .ptr .align 1 _Z6p_calcPfS_S__param_1,
	.param .u64 .ptr .align 1 _Z6p_calcPfS_S__param_2
)
{
	.reg .pred 	%p<6>;
	.reg .b16 	%rs<6>;
	.reg .b32 	%r<11>;
	.reg .b32 	%f<9>;
	.reg .b64 	%rd<17>;
	.reg .b64 	%fd<20>;

	ld.param.u64 	%rd1, [_Z6p_calcPfS_S__param_0];
	ld.param.u64 	%rd2, [_Z6p_calcPfS_S__param_1];
	ld.param.u64 	%rd3, [_Z6p_calcPfS_S__param_2];
	mov.u32 	%r1, %tid.x;
	ld.global.u32 	%r2, [ny];
	setp.lt.u32 	%p1, %r1, %r2;
	@%p1 bra 	$L__BB3_4;
	cvt.u16.u32 	%rs1, %r1;
	cvt.u16.u32 	%rs2, %r2;
	rem.u16 	%rs3, %rs1, %rs2;
	cvt.u32.u16 	%r3, %rs3;
	setp.eq.s16 	%p2, %rs3, 0;
	add.s32 	%r4, %r2, -1;
	setp.eq.s32 	%p3, %r4, %r3;
	or.pred  	%p4, %p2, %p3;
	@%p4 bra 	$L__BB3_4;
	div.u16 	%rs5, %rs1, %rs2;
	cvt.u32.u16 	%r5, %rs5;
	ld.global.u32 	%r6, [nx];
	add.s32 	%r7, %r6, -1;
	setp.eq.s32 	%p5, %r7, %r5;
	@%p5 bra 	$L__BB3_4;
	cvta.to.global.u64 	%rd4, %rd2;
	ld.global.f64 	%fd1, [dy];
	mul.f64 	%fd2, %fd1, %fd1;
	mul.wide.u32 	%rd5, %r1, 4;
	add.s64 	%rd6, %rd4, %rd5;
	ld.global.f32 	%f1, [%rd6+4];
	add.s32 	%r8, %r1, -1;
	mul.wide.u32 	%rd7, %r8, 4;
	add.s64 	%rd8, %rd4, %rd7;
	ld.global.f32 	%f2, [%rd8];
	add.f32 	%f3, %f1, %f2;
	cvt.f64.f32 	%fd3, %f3;
	ld.global.f64 	%fd4, [dx];
	mul.f64 	%fd5, %fd4, %fd4;
	add.s32 	%r9, %r2, %r1;
	mul.wide.u32 	%rd9, %r9, 4;
	add.s64 	%rd10, %rd4, %rd9;
	ld.global.f32 	%f4, [%rd10];
	sub.s32 	%r10, %r1, %r2;
	mul.wide.s32 	%rd11, %r10, 4;
	add.s64 	%rd12, %rd4, %rd11;
	ld.global.f32 	%f5, [%rd12];
	add.f32 	%f6, %f4, %f5;
	cvt.f64.f32 	%fd6, %f6;
	mul.f64 	%fd7, %fd5, %fd6;
	fma.rn.f64 	%fd8, %fd2, %fd3, %fd7;
	cvta.to.global.u64 	%rd13, %rd3;
	add.s64 	%rd14, %rd13, %rd5;
	ld.global.f32 	%f7, [%rd14];
	cvt.f64.f32 	%fd9, %f7;
	mul.f64 	%fd10, %fd4, %fd9;
	mul.f64 	%fd11, %fd4, %fd10;
	mul.f64 	%fd12, %fd1, %fd11;
	mul.f64 	%fd13, %fd1, %fd12;
	add.f64 	%fd14, %fd4, %fd4;
	mul.f64 	%fd15, %fd14, %fd4;
	fma.rn.f64 	%fd16, %fd1, 0d4000000000000000, %fd15;
	add.f64 	%fd17, %fd1, %fd16;
	div.rn.f64 	%fd18, %fd13, %fd17;
	sub.f64 	%fd19, %fd8, %fd18;
	cvt.rn.f32.f64 	%f8, %fd19;
	cvta.to.global.u64 	%rd15, %rd1;
	add.s64 	%rd16, %rd15, %rd5;
	st.global.f32 	[%rd16], %f8;
$L__BB3_4:
	ret;

}
	// .globl	_Z6p_op_1Pf
.visible .entry _Z6p_op_1Pf(
	.param .u64 .ptr .align 1 _Z6p_op_1Pf_param_0
)
{
	.reg .b32 	%r<6>;
	.reg .b32 	%f<3>;
	.reg .b64 	%rd<9>;

	ld.param.u64 	%rd1, [_Z6p_op_1Pf_param_0];
	cvta.to.global.u64 	%rd2, %rd1;
	mov.u32 	%r1, %tid.x;
	ld.global.u32 	%r2, [nx];
	add.s32 	%r3, %r1, %r2;
	add.s32 	%r4, %r3, -2;
	mul.wide.u32 	%rd3, %r4, 4;
	add.s64 	%rd4, %rd2, %rd3;
	ld.global.f32 	%f1, [%rd4];
	add.s32 	%r5, %r3, -1;
	mul.wide.u32 	%rd5, %r5, 4;
	add.s64 	%rd6, %rd2, %rd5;
	st.global.f32 	[%rd6], %f1;
	mul.wide.u32 	%rd7, %r1, 4;
	add.s64 	%rd8, %rd2, %rd7;
	ld.global.f32 	%f2, [%rd8+4];
	st.global.f32 	[%rd8], %f2;
	ret;

}
	// .globl	_Z6p_op_2Pf
.visible .entry _Z6p_op_2Pf(
	.param .u64 .ptr .align 1 _Z6p_op_2Pf_param_0
)
{
	.reg .b32 	%r<8>;
	.reg .b32 	%f<2>;
	.reg .b64 	%rd<9>;

	ld.param.u64 	%rd1, [_Z6p_op_2Pf_param_0];
	cvta.to.global.u64 	%rd2, %rd1;
	ld.global.u32 	%r1, [ny];
	add.s32 	%r2, %r1, -1;
	mov.u32 	%r3, %tid.x;
	mad.lo.s32 	%r4, %r2, %r1, %r3;
	mul.wide.u32 	%rd3, %r4, 4;
	add.s64 	%rd4, %rd2, %rd3;
	mov.b32 	%r5, 0;
	st.global.u32 	[%rd4], %r5;
	ld.global.u32 	%r6, [ny];
	add.s32 	%r7, %r6, %r3;
	mul.wide.u32 	%rd5, %r7, 4;
	add.s64 	%rd6, %rd2, %rd5;
	ld.global.f32 	%f1, [%rd6];
	mul.wide.u32 	%rd7, %r3, 4;
	add.s64 	%rd8, %rd2, %rd7;
	st.global.f32 	[%rd8], %f1;
	ret;

}
	// .globl	_Z14un_u_vn_v_copyPfS_S_S_
.visible .entry _Z14un_u_vn_v_copyPfS_S_S_(
	.param .u64 .ptr .align 1 _Z14un_u_vn_v_copyPfS_S_S__param_0,
	.param .u64 .ptr .align 1 _Z14un_u_vn_v_copyPfS_S_S__param_1,
	.param .u64 .ptr .align 1 _Z14un_u_vn_v_copyPfS_S_S__param_2,
	.param .u64 .ptr .align 1 _Z14un_u_vn_v_copyPfS_S_S__param_3
)
{
	.reg .b32 	%r<2>;
	.reg .b32 	%f<3>;
	.reg .b64 	%rd<14>;

	ld.param.u64 	%rd1, [_Z14un_u_vn_v_copyPfS_S_S__param_0];
	ld.param.u64 	%rd2, [_Z14un_u_vn_v_copyPfS_S_S__param_1];
	ld.param.u64 	%rd3, [_Z14un_u_vn_v_copyPfS_S_S__param_2];
	ld.param.u64 	%rd4, [_Z14un_u_vn_v_copyPfS_S_S__param_3];
	cvta.to.global.u64 	%rd5, %rd3;
	cvta.to.global.u64 	%rd6, %rd4;
	cvta.to.global.u64 	%rd7, %rd1;
	cvta.to.global.u64 	%rd8, %rd2;
	mov.u32 	%r1, %tid.x;
	mul.wide.u32 	%rd9, %r1, 4;
	add.s64 	%rd10, %rd8, %rd9;
	ld.global.f32 	%f1, [%rd10];
	add.s64 	%rd11, %rd7, %rd9;
	st.global.f32 	[%rd11], %f1;
	add.s64 	%rd12, %rd6, %rd9;
	ld.global.f32 	%f2, [%rd12];
	add.s64 	%rd13, %rd5, %rd9;
	st.global.f32 	[%rd13], %f2;
	ret;

}
	// .globl	_Z8u_v_calcPfS_S_S_S_
.visible .entry _Z8u_v_calcPfS_S_S_S_(
	.param .u64 .ptr .align 1 _Z8u_v_calcPfS_S_S_S__param_0,
	.param .u64 .ptr .align 1 _Z8u_v_calcPfS_S_S_S__param_1,
	.param .u64 .ptr .align 1 _Z8u_v_calcPfS_S_S_S__param_2,
	.param .u64 .ptr .align 1 _Z8u_v_calcPfS_S_S_S__param_3,
	.param .u64 .ptr .align 1 _Z8u_v_calcPfS_S_S_S__param_4
)
{
	.reg .pred 	%p<6>;
	.reg .b16 	%rs<6>;
	.reg .b32 	%r<13>;
	.reg .b32 	%f<33>;
	.reg .b64 	%rd<31>;
	.reg .b64 	%fd<61>;

	ld.param.u64 	%rd2, [_Z8u_v_calcPfS_S_S_S__param_1];
	ld.param.u64 	%rd4, [_Z8u_v_calcPfS_S_S_S__param_3];
	ld.param.u64 	%rd5, [_Z8u_v_calcPfS_S_S_S__param_4];
	mov.u32 	%r1, %tid.x;
	ld.global.u32 	%r2, [ny];
	setp.lt.u32 	%p1, %r1, %r2;
	@%p1 bra 	$L__BB7_4;
	cvt.u16.u32 	%rs1, %r1;
	cvt.u16.u32 	%rs2, %r2;
	rem.u16 	%rs3, %rs1, %rs2;
	cvt.u32.u16 	%r3, %rs3;
	setp.eq.s16 	%p2, %rs3, 0;
	add.s32 	%r4, %r2, -1;
	setp.eq.s32 	%p3, %r4, %r3;
	or.pred  	%p4, %p2, %p3;
	@%p4 bra 	$L__BB7_4;
	div.u16 	%rs5, %rs1, %rs2;
	cvt.u32.u16 	%r5, %rs5;
	ld.global.u32 	%r6, [nx];
	add.s32 	%r7, %r6, -1;
	setp.eq.s32 	%p5, %r7, %r5;
	@%p5 bra 	$L__BB7_4;
	ld.param.u64 	%rd30, [_Z8u_v_calcPfS_S_S_S__param_2];
	ld.param.u64 	%rd29, [_Z8u_v_calcPfS_S_S_S__param_0];
	cvta.to.global.u64 	%rd6, %rd4;
	cvta.to.global.u64 	%rd7, %rd5;
	cvta.to.global.u64 	%rd8, %rd30;
	mul.wide.u32 	%rd9, %r1, 4;
	add.s64 	%rd10, %rd8, %rd9;
	ld.global.f32 	%f1, [%rd10];
	cvt.f64.f32 	%fd1, %f1;
	ld.global.f64 	%fd2, [dt];
	mul.f64 	%fd3, %fd2, %fd1;
	ld.global.f64 	%fd4, [dx];
	div.rn.f64 	%fd5, %fd3, %fd4;
	add.s32 	%r8, %r1, -1;
	mul.wide.u32 	%rd11, %r8, 4;
	add.s64 	%rd12, %rd8, %rd11;
	ld.global.f32 	%f2, [%rd12];
	sub.f32 	%f3, %f1, %f2;
	cvt.f64.f32 	%fd6, %f3;
	mul.f64 	%fd7, %fd5, %fd6;
	sub.f64 	%fd8, %fd1, %fd7;
	ld.global.f64 	%fd9, [dy];
	div.rn.f64 	%fd10, %fd3, %fd9;
	sub.s32 	%r9, %r1, %r2;
	mul.wide.s32 	%rd13, %r9, 4;
	add.s64 	%rd14, %rd8, %rd13;
	ld.global.f32 	%f4, [%rd14];
	sub.f32 	%f5, %f1, %f4;
	cvt.f64.f32 	%fd11, %f5;
	mul.f64 	%fd12, %fd10, %fd11;
	sub.f64 	%fd13, %fd8, %fd12;
	ld.global.f64 	%fd14, [rho];
	add.f64 	%fd15, %fd14, %fd14;
	mul.f64 	%fd16, %fd15, %fd4;
	div.rn.f64 	%fd17, %fd2, %fd16;
	add.s64 	%rd15, %rd7, %rd9;
	ld.global.f32 	%f6, [%rd15+4];
	add.s64 	%rd16, %rd7, %rd11;
	ld.global.f32 	%f7, [%rd16];
	sub.f32 	%f8, %f6, %f7;
	cvt.f64.f32 	%fd18, %f8;
	mul.f64 	%fd19, %fd17, %fd18;
	sub.f64 	%fd20, %fd13, %fd19;
	ld.global.f64 	%fd21, [nu];
	mul.f64 	%fd22, %fd21, %fd2;
	mul.f64 	%fd23, %fd4, %fd4;
	div.rn.f64 	%fd24, %fd22, %fd23;
	ld.global.f32 	%f9, [%rd10+4];
	add.f32 	%f10, %f1, %f1;
	sub.f32 	%f11, %f9, %f10;
	add.f32 	%f12, %f2, %f11;
	cvt.f64.f32 	%fd25, %f12;
	fma.rn.f64 	%fd26, %fd24, %fd25, %fd20;
	mul.f64 	%fd27, %fd9, %fd9;
	div.rn.f64 	%fd28, %fd22, %fd27;
	add.s32 	%r10, %r2, %r1;
	mul.wide.u32 	%rd17, %r10, 4;
	add.s64 	%rd18, %rd8, %rd17;
	ld.global.f32 	%f13, [%rd18];
	sub.f32 	%f14, %f13, %f10;
	add.f32 	%f15, %f14, %f4;
	cvt.f64.f32 	%fd29, %f15;
	fma.rn.f64 	%fd30, %fd28, %fd29, %fd26;
	cvt.rn.f32.f64 	%f16, %fd30;
	cvta.to.global.u64 	%rd19, %rd29;
	add.s64 	%rd20, %rd19, %rd9;
	st.global.f32 	[%rd20], %f16;
	add.s64 	%rd21, %rd6, %rd9;
	ld.global.f32 	%f17, [%rd21];
	cvt.f64.f32 	%fd31, %f17;
	ld.global.f64 	%fd32, [dt];
	mul.f64 	%fd33, %fd32, %fd31;
	ld.global.f64 	%fd34, [dx];
	div.rn.f64 	%fd35, %fd33, %fd34;
	add.s64 	%rd22, %rd6, %rd11;
	ld.global.f32 	%f18, [%rd22];
	sub.f32 	%f19, %f17, %f18;
	cvt.f64.f32 	%fd36, %f19;
	mul.f64 	%fd37, %fd35, %fd36;
	sub.f64 	%fd38, %fd31, %fd37;
	ld.global.f64 	%fd39, [dy];
	div.rn.f64 	%fd40, %fd33, %fd39;
	ld.global.u32 	%r11, [ny];
	sub.s32 	%r12, %r1, %r11;
	mul.wide.s32 	%rd23, %r12, 4;
	add.s64 	%rd24, %rd6, %rd23;
	ld.global.f32 	%f20, [%rd24];
	sub.f32 	%f21, %f17, %f20;
	cvt.f64.f32 	%fd41, %f21;
	mul.f64 	%fd42, %fd40, %fd41;
	sub.f64 	%fd43, %fd38, %fd42;
	ld.global.f64 	%fd44, [rho];
	add.f64 	%fd45, %fd44, %fd44;
	mul.f64 	%fd46, %fd45, %fd34;
	div.rn.f64 	%fd47, %fd32, %fd46;
	ld.global.f32 	%f22, [%rd15+4];
	ld.global.f32 	%f23, [%rd16];
	sub.f32 	%f24, %f22, %f23;
	cvt.f64.f32 	%fd48, %f24;
	mul.f64 	%fd49, %fd47, %fd48;
	sub.f64 	%fd50, %fd43, %fd49;
	ld.global.f64 	%fd51, [nu];
	mul.f64 	%fd52, %fd51, %fd32;
	mul.f64 	%fd53, %fd34, %fd34;
	div.rn.f64 	%fd54, %fd52, %fd53;
	ld.global.f32 	%f25, [%rd21+4];
	add.f32 	%f26, %f17, %f17;
	sub.f32 	%f27, %f25, %f26;
	add.f32 	%f28, %f18, %f27;
	cvt.f64.f32 	%fd55, %f28;
	fma.rn.f64 	%fd56, %fd54, %fd55, %fd50;
	mul.f64 	%fd57, %fd39, %fd39;
	div.rn.f64 	%fd58, %fd52, %fd57;
	mul.wide.s32 	%rd25, %r11, 4;
	add.s64 	%rd26, %rd21, %rd25;
	ld.global.f32 	%f29, [%rd26];
	sub.f32 	%f30, %f29, %f26;
	add.f32 	%f31, %f30, %f20;
	cvt.f64.f32 	%fd59, %f31;
	fma.rn.f64 	%fd60, %fd58, %fd59, %fd56;
	cvt.rn.f32.f64 	%f32, %fd60;
	cvta.to.global.u64 	%rd27, %rd2;
	add.s64 	%rd28, %rd27, %rd9;
	st.global.f32 	[%rd28], %f32;
$L__BB7_4:
	ret;

}
	// .globl	_Z8u_v_op_1PfS_
.visible .entry _Z8u_v_op_1PfS_(
	.param .u64 .ptr .align 1 _Z8u_v_op_1PfS__param_0,
	.param .u64 .ptr .align 1 _Z8u_v_op_1PfS__param_1
)
{
	.reg .b32 	%r<15>;
	.reg .b64 	%rd<13>;

	ld.param.u64 	%rd1, [_Z8u_v_op_1PfS__param_0];
	ld.param.u64 	%rd2, [_Z8u_v_op_1PfS__param_1];
	cvta.to.global.u64 	%rd3, %rd2;
	cvta.to.global.u64 	%rd4, %rd1;
	mov.u32 	%r1, %tid.x;
	ld.global.u32 	%r2, [ny];
	mul.lo.s32 	%r3, %r2, %r1;
	mul.wide.u32 	%rd5, %r3, 4;
	add.s64 	%rd6, %rd4, %rd5;
	mov.b32 	%r4, 0;
	st.global.u32 	[%rd6], %r4;
	ld.global.u32 	%r5, [ny];
	mul.lo.s32 	%r6, %r5, %r1;
	mul.wide.u32 	%rd7, %r6, 4;
	add.s64 	%rd8, %rd3, %rd7;
	st.global.u32 	[%rd8], %r4;
	ld.global.u32 	%r7, [ny];
	ld.global.u32 	%r8, [nx];
	mad.lo.s32 	%r9, %r7, %r1, %r8;
	add.s32 	%r10, %r9, -1;
	mul.wide.u32 	%rd9, %r10, 4;
	add.s64 	%rd10, %rd4, %rd9;
	st.global.u32 	[%rd10], %r4;
	ld.global.u32 	%r11, [ny];
	ld.global.u32 	%r12, [nx];
	mad.lo.s32 	%r13, %r11, %r1, %r12;
	add.s32 	%r14, %r13, -1;
	mul.wide.u32 	%rd11, %r14, 4;
	add.s64 	%rd12, %rd3, %rd11;
	st.global.u32 	[%rd12], %r4;
	ret;

}
	// .globl	_Z8u_v_op_2PfS_
.visible .entry _Z8u_v_op_2PfS_(
	.param .u64 .ptr .align 1 _Z8u_v_op_2PfS__param_0,
	.param .u64 .ptr .align 1 _Z8u_v_op_2PfS__param_1
)
{
	.reg .b32 	%r<12>;
	.reg .b64 	%rd<12>;

	ld.param.u64 	%rd1, [_Z8u_v_op_2PfS__param_0];
	ld.param.u64 	%rd2, [_Z8u_v_op_2PfS__param_1];
	cvta.to.global.u64 	%rd3, %rd2;
	cvta.to.global.u64 	%rd4, %rd1;
	mov.u32 	%r1, %tid.x;
	mul.wide.u32 	%rd5, %r1, 4;
	add.s64 	%rd6, %rd4, %rd5;
	mov.b32 	%r2, 0;
	st.global.u32 	[%rd6], %r2;
	ld.global.u32 	%r3, [ny];
	add.s32 	%r4, %r3, -1;
	ld.global.u32 	%r5, [nx];
	mad.lo.s32 	%r6, %r4, %r5, %r1;
	mul.wide.u32 	%rd7, %r6, 4;
	add.s64 	%rd8, %rd4, %rd7;
	mov.b32 	%r7, 1065353216;
	st.global.u32 	[%rd8], %r7;
	add.s64 	%rd9, %rd3, %rd5;
	st.global.u32 	[%rd9], %r2;
	ld.global.u32 	%r8, [ny];
	add.s32 	%r9, %r8, -1;
	ld.global.u32 	%r10, [nx];
	mad.lo.s32 	%r11, %r9, %r10, %r1;
	mul.wide.u32 	%rd10, %r11, 4;
	add.s64 	%rd11, %rd3, %rd10;
	st.global.u32 	[%rd11], %r2;
	ret;

}


// ===== COMPILED SASS (sm_100) =====

	.target	sm_100

	.elftype	@"ET_EXEC"


//--------------------- .note.nv.tkinfo           --------------------------
	.section	.note.nv.tkinfo,"",@"SHT_NOTE"
	.sectionflags	@"SHF_NOTE_NV_TKINFO"
	.tkinfo
        /*0018*/ 	.word	0x00000002
        /*0030*/ 	.string	""
        /*0030*/ 	.string	"ptxas"
        /*0030*/ 	.string	"Cuda compilation tools, release 13.0, V13.0.88"
        /*0030*/ 	.string	"Build cuda_13.0.r13.0/compiler.36424714_0"
        /*0030*/ 	.string	"-arch sm_100 -m 64 "



//--------------------- .note.nv.cuinfo           --------------------------
	.section	.note.nv.cuinfo,"",@"SHT_NOTE"
	.sectionflags	@"SHF_NOTE_NV_CUINFO"
        /*0018*/ 	.short	0x0002
        /*001a*/ 	.short	0x0064
        /*001c*/ 	.short	0x0082
	.zero		2


//--------------------- .nv.info                  --------------------------
	.section	.nv.info,"",@"SHT_CUDA_INFO"
	.align	4


	//----- nvinfo : EIATTR_REGCOUNT
	.align		4
        /*0000*/ 	.byte	0x04, 0x2f
        /*0002*/ 	.short	(.L_10 - .L_9)
	.align		4
.L_9:
        /*0004*/ 	.word	index@(_Z12u_v_p_b_initPfS_S_S_)
        /*0008*/ 	.word	0x0000000e


	//----- nvinfo : EIATTR_FRAME_SIZE
	.align		4
.L_10:
        /*000c*/ 	.byte	0x04, 0x11
        /*000e*/ 	.short	(.L_12 - .L_11)
	.align		4
.L_11:
        /*0010*/ 	.word	index@(_Z12u_v_p_b_initPfS_S_S_)
        /*0014*/ 	.word	0x00000000


	//----- nvinfo : EIATTR_REGCOUNT
	.align		4
.L_12:
        /*0018*/ 	.byte	0x04, 0x2f
        /*001a*/ 	.short	(.L_14 - .L_13)
	.align		4
.L_13:
        /*001c*/ 	.word	index@(_Z6b_calcPfS_S_)
        /*0020*/ 	.word	0x00000027


	//----- nvinfo : EIATTR_FRAME_SIZE
	.align		4
.L_14:
        /*0024*/ 	.byte	0x04, 0x11
        /*0026*/ 	.short	(.L_16 - .L_15)
	.align		4
.L_15:
        /*0028*/ 	.word	index@($__internal_9_$__cuda_sm20_rem_u16)
        /*002c*/ 	.word	0x00000000


	//----- nvinfo : EIATTR_FRAME_SIZE
	.align		4
.L_16:
        /*0030*/ 	.byte	0x04, 0x11
        /*0032*/ 	.short	(.L_18 - .L_17)
	.align		4
.L_17:
        /*0034*/ 	.word	index@($__internal_8_$__cuda_sm20_div_u16)
        /*0038*/ 	.word	0x00000000


	//----- nvinfo : EIATTR_FRAME_SIZE
	.align		4
.L_18:
        /*003c*/ 	.byte	0x04, 0x11
        /*003e*/ 	.short	(.L_20 - .L_19)
	.align		4
.L_19:
        /*0040*/ 	.word	index@($__internal_7_$__cuda_sm20_div_rn_f64_full)
        /*0044*/ 	.word	0x00000000


	//----- nvinfo : EIATTR_FRAME_SIZE
	.align		4
.L_20:
        /*0048*/ 	.byte	0x04, 0x11
        /*004a*/ 	.short	(.L_22 - .L_21)
	.align		4
.L_21:
        /*004c*/ 	.word	index@($__internal_6_$__cuda_sm20_dblrcp_rn_slowpath_v3)
        /*0050*/ 	.word	0x00000000


	//----- nvinfo : EIATTR_FRAME_SIZE
	.align		4
.L_22:
        /*0054*/ 	.byte	0x04, 0x11
        /*0056*/ 	.short	(.L_24 - .L_23)
	.align		4
.L_23:
        /*0058*/ 	.word	index@(_Z6b_calcPfS_S_)
        /*005c*/ 	.word	0x00000000


	//----- nvinfo : EIATTR_REGCOUNT
	.align		4
.L_24:
        /*0060*/ 	.byte	0x04, 0x2f
        /*0062*/ 	.short	(.L_26 - .L_25)
	.align		4
.L_25:
        /*0064*/ 	.word	index@(_Z9pn_p_copyPfS_)
        /*0068*/ 	.word	0x0000000a


	//----- nvinfo : EIATTR_FRAME_SIZE
	.align		4
.L_26:
        /*006c*/ 	.byte	0x04, 0x11
        /*006e*/ 	.short	(.L_28 - .L_27)
	.align		4
.L_27:
        /*0070*/ 	.word	index@(_Z9pn_p_copyPfS_)
        /*0074*/ 	.word	0x00000000


	//----- nvinfo : EIATTR_REGCOUNT
	.align		4
.L_28:
        /*0078*/ 	.byte	0x04, 0x2f
        /*007a*/ 	.short	(.L_30 - .L_29)
	.align		4
.L_29:
        /*007c*/ 	.word	index@(_Z6p_calcPfS_S_)
        /*0080*/ 	.word	0x0000001b


	//----- nvinfo : EIATTR_FRAME_SIZE
	.align		4
.L_30:
        /*0084*/ 	.byte	0x04, 0x11
        /*0086*/ 	.short	(.L_32 - .L_31)
	.align		4
.L_31:
        /*0088*/ 	.word	index@($__internal_5_$__cuda_sm20_rem_u16)
        /*008c*/ 	.word	0x00000000


	//----- nvinfo : EIATTR_FRAME_SIZE
	.align		4
.L_32:
        /*0090*/ 	.byte	0x04, 0x11
        /*0092*/ 	.short	(.L_34 - .L_33)
	.align		4
.L_33:
        /*0094*/ 	.word	index@($__internal_4_$__cuda_sm20_div_u16)
        /*0098*/ 	.word	0x00000000


	//----- nvinfo : EIATTR_FRAME_SIZE
	.align		4
.L_34:
        /*009c*/ 	.byte	0x04, 0x11
        /*009e*/ 	.short	(.L_36 - .L_35)
	.align		4
.L_35:
        /*00a0*/ 	.word	index@($__internal_3_$__cuda_sm20_div_rn_f64_full)
        /*00a4*/ 	.word	0x00000000


	//----- nvinfo : EIATTR_FRAME_SIZE
	.align		4
.L_36:
        /*00a8*/ 	.byte	0x04, 0x11
        /*00aa*/ 	.short	(.L_38 - .L_37)
	.align		4
.L_37:
        /*00ac*/ 	.word	index@(_Z6p_calcPfS_S_)
        /*00b0*/ 	.word	0x00000000


	//----- nvinfo : EIATTR_REGCOUNT
	.align		4
.L_38:
        /*00b4*/ 	.byte	0x04, 0x2f
        /*00b6*/ 	.short	(.L_40 - .L_39)
	.align		4
.L_39:
        /*00b8*/ 	.word	index@(_Z6p_op_1Pf)
        /*00bc*/ 	.word	0x0000000e


	//----- nvinfo : EIATTR_FRAME_SIZE
	.align		4
.L_40:
        /*00c0*/ 	.byte	0x04, 0x11
        /*00c2*/ 	.short	(.L_42 - .L_41)
	.align		4
.L_41:
        /*00c4*/ 	.word	index@(_Z6p_op_1Pf)
        /*00c8*/ 	.word	0x00000000


	//----- nvinfo : EIATTR_REGCOUNT
	.align		4
.L_42:
        /*00cc*/ 	.byte	0x04, 0x2f
        /*00ce*/ 	.short	(.L_44 - .L_43)
	.align		4
.L_43:
        /*00d0*/ 	.word	index@(_Z6p_op_2Pf)
        /*00d4*/ 	.word	0x0000000e


	//----- nvinfo : EIATTR_FRAME_SIZE
	.align		4
.L_44:
        /*00d8*/ 	.byte	0x04, 0x11
        /*00da*/ 	.short	(.L_46 - .L_45)
	.align		4
.L_45:
        /*00dc*/ 	.word	index@(_Z6p_op_2Pf)
        /*00e0*/ 	.word	0x00000000


	//----- nvinfo : EIATTR_REGCOUNT
	.align		4
.L_46:
        /*00e4*/ 	.byte	0x04, 0x2f
        /*00e6*/ 	.short	(.L_48 - .L_47)
	.align		4
.L_47:
        /*00e8*/ 	.word	index@(_Z14un_u_vn_v_copyPfS_S_S_)
        /*00ec*/ 	.word	0x0000000e


	//----- nvinfo : EIATTR_FRAME_SIZE
	.align		4
.L_48:
        /*00f0*/ 	.byte	0x04, 0x11
        /*00f2*/ 	.short	(.L_50 - .L_49)
	.align		4
.L_49:
        /*00f4*/ 	.word	index@(_Z14un_u_vn_v_copyPfS_S_S_)
        /*00f8*/ 	.word	0x00000000


	//----- nvinfo : EIATTR_REGCOUNT
	.align		4
.L_50:
        /*00fc*/ 	.byte	0x04, 0x2f
        /*00fe*/ 	.short	(.L_52 - .L_51)
	.align		4
.L_51:
        /*0100*/ 	.word	index@(_Z8u_v_calcPfS_S_S_S_)
        /*0104*/ 	.word	0x0000002a


	//----- nvinfo : EIATTR_FRAME_SIZE
	.align		4
.L_52:
        /*0108*/ 	.byte	0x04, 0x11
        /*010a*/ 	.short	(.L_54 - .L_53)
	.align		4
.L_53:
        /*010c*/ 	.word	index@($__internal_2_$__cuda_sm20_rem_u16)
        /*0110*/ 	.word	0x00000000


	//----- nvinfo : EIATTR_FRAME_SIZE
	.align		4
.L_54:
        /*0114*/ 	.byte	0x04, 0x11
        /*0116*/ 	.short	(.L_56 - .L_55)
	.align		4
.L_55:
        /*0118*/ 	.word	index@($__internal_1_$__cuda_sm20_div_u16)
        /*011c*/ 	.word	0x00000000


	//----- nvinfo : EIATTR_FRAME_SIZE
	.align		4
.L_56:
        /*0120*/ 	.byte	0x04, 0x11
        /*0122*/ 	.short	(.L_58 - .L_57)
	.align		4
.L_57:
        /*0124*/ 	.word	index@($__internal_0_$__cuda_sm20_div_rn_f64_full)
        /*0128*/ 	.word	0x00000000


	//----- nvinfo : EIATTR_FRAME_SIZE
	.align		4
.L_58:
        /*012c*/ 	.byte	0x04, 0x11
        /*012e*/ 	.short	(.L_60 - .L_59)
	.align		4
.L_59:
        /*0130*/ 	.word	index@(_Z8u_v_calcPfS_S_S_S_)
        /*0134*/ 	.word	0x00000000


	//----- nvinfo : EIATTR_REGCOUNT
	.align		4
.L_60:
        /*0138*/ 	.byte	0x04, 0x2f
        /*013a*/ 	.short	(.L_62 - .L_61)
	.align		4
.L_61:
        /*013c*/ 	.word	index@(_Z8u_v_op_1PfS_)
        /*0140*/ 	.word	0x00000014


	//----- nvinfo : EIATTR_FRAME_SIZE
	.align		4
.L_62:
        /*0144*/ 	.byte	0x04, 0x11
        /*0146*/ 	.short	(.L_64 - .L_63)
	.align		4
.L_63:
        /*0148*/ 	.word	index@(_Z8u_v_op_1PfS_)
        /*014c*/ 	.word	0x00000000


	//----- nvinfo : EIATTR_REGCOUNT
	.align		4
.L_64:
        /*0150*/ 	.byte	0x04, 0x2f
        /*0152*/ 	.short	(.L_66 - .L_65)
	.align		4
.L_65:
        /*0154*/ 	.word	index@(_Z8u_v_op_2PfS_)
        /*0158*/ 	.word	0x00000014


	//----- nvinfo : EIATTR_FRAME_SIZE
	.align		4
.L_66:
        /*015c*/ 	.byte	0x04, 0x11
        /*015e*/ 	.short	(.L_68 - .L_67)
	.align		4
.L_67:
        /*0160*/ 	.word	index@(_Z8u_v_op_2PfS_)
        /*0164*/ 	.word	0x00000000


	//----- nvinfo : EIATTR_MIN_STACK_SIZE
	.align		4
.L_68:
        /*0168*/ 	.byte	0x04, 0x12
        /*016a*/ 	.short	(.L_70 - .L_69)
	.align		4
.L_69:
        /*016c*/ 	.word	index@(_Z8u_v_op_2PfS_)
        /*0170*/ 	.word	0x00000000


	//----- nvinfo : EIATTR_MIN_STACK_SIZE
	.align		4
.L_70:
        /*0174*/ 	.byte	0x04, 0x12
        /*0176*/ 	.short	(.L_72 - .L_71)
	.align		4
.L_71:
        /*0178*/ 	.word	index@(_Z8u_v_op_1PfS_)
        /*017c*/ 	.word	0x00000000


	//----- nvinfo : EIATTR_MIN_STACK_SIZE
	.align		4
.L_72:
        /*0180*/ 	.byte	0x04, 0x12
        /*0182*/ 	.short	(.L_74 - .L_73)
	.align		4
.L_73:
        /*0184*/ 	.word	index@(_Z8u_v_calcPfS_S_S_S_)
        /*0188*/ 	.word	0x00000000


	//----- nvinfo : EIATTR_MIN_STACK_SIZE
	.align		4
.L_74:
        /*018c*/ 	.byte	0x04, 0x12
        /*018e*/ 	.short	(.L_76 - .L_75)
	.align		4
.L_75:
        /*0190*/ 	.word	index@(_Z14un_u_vn_v_copyPfS_S_S_)
        /*0194*/ 	.word	0x00000000


	//----- nvinfo : EIATTR_MIN_STACK_SIZE
	.align		4
.L_76:
        /*0198*/ 	.byte	0x04, 0x12
        /*019a*/ 	.short	(.L_78 - .L_77)
	.align		4
.L_77:
        /*019c*/ 	.word	index@(_Z6p_op_2Pf)
        /*01a0*/ 	.word	0x00000000


	//----- nvinfo : EIATTR_MIN_STACK_SIZE
	.align		4
.L_78:
        /*01a4*/ 	.byte	0x04, 0x12
        /*01a6*/ 	.short	(.L_80 - .L_79)
	.align		4
.L_79:
        /*01a8*/ 	.word	index@(_Z6p_op_1Pf)
        /*01ac*/ 	.word	0x00000000


	//----- nvinfo : EIATTR_MIN_STACK_SIZE
	.align		4
.L_80:
        /*01b0*/ 	.byte	0x04, 0x12
        /*01b2*/ 	.short	(.L_82 - .L_81)
	.align		4
.L_81:
        /*01b4*/ 	.word	index@(_Z6p_calcPfS_S_)
        /*01b8*/ 	.word	0x00000000


	//----- nvinfo : EIATTR_MIN_STACK_SIZE
	.align		4
.L_82:
        /*01bc*/ 	.byte	0x04, 0x12
        /*01be*/ 	.short	(.L_84 - .L_83)
	.align		4
.L_83:
        /*01c0*/ 	.word	index@(_Z9pn_p_copyPfS_)
        /*01c4*/ 	.word	0x00000000


	//----- nvinfo : EIATTR_MIN_STACK_SIZE
	.align		4
.L_84:
        /*01c8*/ 	.byte	0x04, 0x12
        /*01ca*/ 	.short	(.L_86 - .L_85)
	.align		4
.L_85:
        /*01cc*/ 	.word	index@(_Z6b_calcPfS_S_)
        /*01d0*/ 	.word	0x00000000


	//----- nvinfo : EIATTR_MIN_STACK_SIZE
	.align		4
.L_86:
        /*01d4*/ 	.byte	0x04, 0x12
        /*01d6*/ 	.short	(.L_88 - .L_87)
	.align		4
.L_87:
        /*01d8*/ 	.word	index@(_Z12u_v_p_b_initPfS_S_S_)
        /*01dc*/ 	.word	0x00000000
.L_88:


//--------------------- .nv.compat                --------------------------
	.section	.nv.compat,"",@"SHT_CUDA_COMPAT_INFO"
	.align	4
        /*0000*/ 	.byte	0x02, 0x09, 0x00, 0x00, 0x02, 0x02, 0x01, 0x00, 0x02, 0x05, 0x05, 0x00, 0x03, 0x07, 0x01, 0x01
        /*0010*/ 	.byte	0x02, 0x03, 0x00, 0x00, 0x02, 0x06, 0x01, 0x00, 0x04, 0x0b, 0x08, 0x00, 0x01, 0x00, 0x00, 0x00
        /*0020*/ 	.byte	0x00, 0x00, 0x00, 0x00


//--------------------- .nv.info._Z8u_v_op_2PfS_  --------------------------
	.section	.nv.info._Z8u_v_op_2PfS_,"",@"SHT_CUDA_INFO"
	.sectionflags	@""
	.align	4


	//----- nvinfo : EIATTR_CUDA_API_VERSION
	.align		4
        /*0000*/ 	.byte	0x04, 0x37
        /*0002*/ 	.short	(.L_90 - .L_89)
.L_89:
        /*0004*/ 	.word	0x00000082


	//----- nvinfo : EIATTR_KPARAM_INFO
	.align		4
.L_90:
        /*0008*/ 	.byte	0x04, 0x17
        /*000a*/ 	.short	(.L_92 - .L_91)
.L_91:
        /*000c*/ 	.word	0x00000000
        /*0010*/ 	.short	0x0001
        /*0012*/ 	.short	0x0008
        /*0014*/ 	.byte	0x00, 0xf5, 0x21, 0x00


	//----- nvinfo : EIATTR_KPARAM_INFO
	.align		4
.L_92:
        /*0018*/ 	.byte	0x04, 0x17
        /*001a*/ 	.short	(.L_94 - .L_93)
.L_93:
        /*001c*/ 	.word	0x00000000
        /*0020*/ 	.short	0x0000
        /*0022*/ 	.short	0x0000
        /*0024*/ 	.byte	0x00, 0xf5, 0x21, 0x00


	//----- nvinfo : EIATTR_SPARSE_MMA_MASK
	.align		4
.L_94:
        /*0028*/ 	.byte	0x03, 0x50
        /*002a*/ 	.short	0x0000


	//----- nvinfo : EIATTR_MAXREG_COUNT
	.align		4
        /*002c*/ 	.byte	0x03, 0x1b
        /*002e*/ 	.short	0x00ff


	//----- nvinfo : EIATTR_MERCURY_ISA_VERSION
	.align		4
        /*0030*/ 	.byte	0x03, 0x5f
        /*0032*/ 	.short	0x0101


	//----- nvinfo : EIATTR_VRC_CTA_INIT_COUNT
	.align		4
        /*0034*/ 	.byte	0x02, 0x4a
	.zero		1
	.zero		1


	//----- nvinfo : EIATTR_EXIT_INSTR_OFFSETS
	.align		4
        /*0038*/ 	.byte	0x04, 0x1c
        /*003a*/ 	.short	(.L_96 - .L_95)


	//   ....[0]....
.L_95:
        /*003c*/ 	.word	0x00000180


	//----- nvinfo : EIATTR_CBANK_PARAM_SIZE
	.align		4
.L_96:
        /*0040*/ 	.byte	0x03, 0x19
        /*0042*/ 	.short	0x0010


	//----- nvinfo : EIATTR_PARAM_CBANK
	.align		4
        /*0044*/ 	.byte	0x04, 0x0a
        /*0046*/ 	.short	(.L_98 - .L_97)
	.align		4
.L_97:
        /*0048*/ 	.word	index@(.nv.constant0._Z8u_v_op_2PfS_)
        /*004c*/ 	.short	0x0380
        /*004e*/ 	.short	0x0010


	//----- nvinfo : EIATTR_SW_WAR
	.align		4
.L_98:
        /*0050*/ 	.byte	0x04, 0x36
        /*0052*/ 	.short	(.L_100 - .L_99)
.L_99:
        /*0054*/ 	.word	0x00000008
.L_100:


//--------------------- .nv.info._Z8u_v_op_1PfS_  --------------------------
	.section	.nv.info._Z8u_v_op_1PfS_,"",@"SHT_CUDA_INFO"
	.sectionflags	@""
	.align	4


	//----- nvinfo : EIATTR_CUDA_API_VERSION
	.align		4
        /*0000*/ 	.byte	0x04, 0x37
        /*0002*/ 	.short	(.L_102 - .L_101)
.L_101:
        /*0004*/ 	.word	0x00000082


	//----- nvinfo : EIATTR_KPARAM_INFO
	.align		4
.L_102:
        /*0008*/ 	.byte	0x04, 0x17
        /*000a*/ 	.short	(.L_104 - .L_103)
.L_103:
        /*000c*/ 	.word	0x00000000
        /*0010*/ 	.short	0x0001
        /*0012*/ 	.short	0x0008
        /*0014*/ 	.byte	0x00, 0xf5, 0x21, 0x00


	//----- nvinfo : EIATTR_KPARAM_INFO
	.align		4
.L_104:
        /*0018*/ 	.byte	0x04, 0x17
        /*001a*/ 	.short	(.L_106 - .L_105)
.L_105:
        /*001c*/ 	.word	0x00000000
        /*0020*/ 	.short	0x0000
        /*0022*/ 	.short	0x0000
        /*0024*/ 	.byte	0x00, 0xf5, 0x21, 0x00


	//----- nvinfo : EIATTR_SPARSE_MMA_MASK
	.align		4
.L_106:
        /*0028*/ 	.byte	0x03, 0x50
        /*002a*/ 	.short	0x0000


	//----- nvinfo : EIATTR_MAXREG_COUNT
	.align		4
        /*002c*/ 	.byte	0x03, 0x1b
        /*002e*/ 	.short	0x00ff


	//----- nvinfo : EIATTR_MERCURY_ISA_VERSION
	.align		4
        /*0030*/ 	.byte	0x03, 0x5f
        /*0032*/ 	.short	0x0101


	//----- nvinfo : EIATTR_VRC_CTA_INIT_COUNT
	.align		4
        /*0034*/ 	.byte	0x02, 0x4a
	.zero		1
	.zero		1


	//----- nvinfo : EIATTR_EXIT_INSTR_OFFSETS
	.align		4
        /*0038*/ 	.byte	0x04, 0x1c
        /*003a*/ 	.short	(.L_108 - .L_107)


	//   ....[0]....
.L_107:
        /*003c*/ 	.word	0x000001b0


	//----- nvinfo : EIATTR_CBANK_PARAM_SIZE
	.align		4
.L_108:
        /*0040*/ 	.byte	0x03, 0x19
        /*0042*/ 	.short	0x0010


	//----- nvinfo : EIATTR_PARAM_CBANK
	.align		4
        /*0044*/ 	.byte	0x04, 0x0a
        /*0046*/ 	.short	(.L_110 - .L_109)
	.align		4
.L_109:
        /*0048*/ 	.word	index@(.nv.constant0._Z8u_v_op_1PfS_)
        /*004c*/ 	.short	0x0380
        /*004e*/ 	.short	0x0010


	//----- nvinfo : EIATTR_SW_WAR
	.align		4
.L_110:
        /*0050*/ 	.byte	0x04, 0x36
        /*0052*/ 	.short	(.L_112 - .L_111)
.L_111:
        /*0054*/ 	.word	0x00000008
.L_112:


//--------------------- .nv.info._Z8u_v_calcPfS_S_S_S_ --------------------------
	.section	.nv.info._Z8u_v_calcPfS_S_S_S_,"",@"SHT_CUDA_INFO"
	.sectionflags	@""
	.align	4


	//----- nvinfo : EIATTR_CUDA_API_VERSION
	.align		4
        /*0000*/ 	.byte	0x04, 0x37
        /*0002*/ 	.short	(.L_114 - .L_113)
.L_113:
        /*0004*/ 	.word	0x00000082


	//----- nvinfo : EIATTR_KPARAM_INFO
	.align		4
.L_114:
        /*0008*/ 	.byte	0x04, 0x17
        /*000a*/ 	.short	(.L_116 - .L_115)
.L_115:
        /*000c*/ 	.word	0x00000000
        /*0010*/ 	.short	0x0004
        /*0012*/ 	.short	0x0020
        /*0014*/ 	.byte	0x00, 0xf5, 0x21, 0x00


	//----- nvinfo : EIATTR_KPARAM_INFO
	.align		4
.L_116:
        /*0018*/ 	.byte	0x04, 0x17
        /*001a*/ 	.short	(.L_118 - .L_117)
.L_117:
        /*001c*/ 	.word	0x00000000
        /*0020*/ 	.short	0x0003
        /*0022*/ 	.short	0x0018
        /*0024*/ 	.byte	0x00, 0xf5, 0x21, 0x00


	//----- nvinfo : EIATTR_KPARAM_INFO
	.align		4
.L_118:
        /*0028*/ 	.byte	0x04, 0x17
        /*002a*/ 	.short	(.L_120 - .L_119)
.L_119:
        /*002c*/ 	.word	0x00000000
        /*0030*/ 	.short	0x0002
        /*0032*/ 	.short	0x0010
        /*0034*/ 	.byte	0x00, 0xf5, 0x21, 0x00


	//----- nvinfo : EIATTR_KPARAM_INFO
	.align		4
.L_120:
        /*0038*/ 	.byte	0x04, 0x17
        /*003a*/ 	.short	(.L_122 - .L_121)
.L_121:
        /*003c*/ 	.word	0x00000000
        /*0040*/ 	.short	0x0001
        /*0042*/ 	.short	0x0008
        /*0044*/ 	.byte	0x00, 0xf5, 0x21, 0x00


	//----- nvinfo : EIATTR_KPARAM_INFO
	.align		4
.L_122:
        /*0048*/ 	.byte	0x04, 0x17
        /*004a*/ 	.short	(.L_124 - .L_123)
.L_123:
        /*004c*/ 	.word	0x00000000
        /*0050*/ 	.short	0x0000
        /*0052*/ 	.short	0x0000
        /*0054*/ 	.byte	0x00, 0xf5, 0x21, 0x00


	//----- nvinfo : EIATTR_SPARSE_MMA_MASK
	.align		4
.L_124:
        /*0058*/ 	.byte	0x03, 0x50
        /*005a*/ 	.short	0x0000


	//----- nvinfo : EIATTR_MAXREG_COUNT
	.align		4
        /*005c*/ 	.byte	0x03, 0x1b
        /*005e*/ 	.short	0x00ff


	//----- nvinfo : EIATTR_MERCURY_ISA_VERSION
	.align		4
        /*0060*/ 	.byte	0x03, 0x5f
        /*0062*/ 	.short	0x0101


	//----- nvinfo : EIATTR_VRC_CTA_INIT_COUNT
	.align		4
        /*0064*/ 	.byte	0x02, 0x4a
	.zero		1
	.zero		1


	//----- nvinfo : EIATTR_EXIT_INSTR_OFFSETS
	.align		4
        /*0068*/ 	.byte	0x04, 0x1c
        /*006a*/ 	.short	(.L_126 - .L_125)


	//   ....[0]....
.L_125:
        /*006c*/ 	.word	0x00000060


	//   ....[1]....
        /*0070*/ 	.word	0x00000110


	//   ....[2]....
        /*0074*/ 	.word	0x000001b0


	//   ....[3]....
        /*0078*/ 	.word	0x00001750


	//----- nvinfo : EIATTR_CRS_STACK_SIZE
	.align		4
.L_126:
        /*007c*/ 	.byte	0x04, 0x1e
        /*007e*/ 	.short	(.L_128 - .L_127)
.L_127:
        /*0080*/ 	.word	0x00000000


	//----- nvinfo : EIATTR_CBANK_PARAM_SIZE
	.align		4
.L_128:
        /*0084*/ 	.byte	0x03, 0x19
        /*0086*/ 	.short	0x0028


	//----- nvinfo : EIATTR_PARAM_CBANK
	.align		4
        /*0088*/ 	.byte	0x04, 0x0a
        /*008a*/ 	.short	(.L_130 - .L_129)
	.align		4
.L_129:
        /*008c*/ 	.word	index@(.nv.constant0._Z8u_v_calcPfS_S_S_S_)
        /*0090*/ 	.short	0x0380
        /*0092*/ 	.short	0x0028


	//----- nvinfo : EIATTR_SW_WAR
	.align		4
.L_130:
        /*0094*/ 	.byte	0x04, 0x36
        /*0096*/ 	.short	(.L_132 - .L_131)
.L_131:
        /*0098*/ 	.word	0x00000008
.L_132:


//--------------------- .nv.info._Z14un_u_vn_v_copyPfS_S_S_ --------------------------
	.section	.nv.info._Z14un_u_vn_v_copyPfS_S_S_,"",@"SHT_CUDA_INFO"
	.sectionflags	@""
	.align	4


	//----- nvinfo : EIATTR_CUDA_API_VERSION
	.align		4
        /*0000*/ 	.byte	0x04, 0x37
        /*0002*/ 	.short	(.L_134 - .L_133)
.L_133:
        /*0004*/ 	.word	0x00000082


	//----- nvinfo : EIATTR_KPARAM_INFO
	.align		4
.L_134:
        /*0008*/ 	.byte	0x04, 0x17
        /*000a*/ 	.short	(.L_136 - .L_135)
.L_135:
        /*000c*/ 	.word	0x00000000
        /*0010*/ 	.short	0x0003
        /*0012*/ 	.short	0x0018
        /*0014*/ 	.byte	0x00, 0xf5, 0x21, 0x00


	//----- nvinfo : EIATTR_KPARAM_INFO
	.align		4
.L_136:
        /*0018*/ 	.byte	0x04, 0x17
        /*001a*/ 	.short	(.L_138 - .L_137)
.L_137:
        /*001c*/ 	.word	0x00000000
        /*0020*/ 	.short	0x0002
        /*0022*/ 	.short	0x0010
        /*0024*/ 	.byte	0x00, 0xf5, 0x21, 0x00


	//----- nvinfo : EIATTR_KPARAM_INFO
	.align		4
.L_138:
        /*0028*/ 	.byte	0x04, 0x17
        /*002a*/ 	.short	(.L_140 - .L_139)
.L_139:
        /*002c*/ 	.word	0x00000000
        /*0030*/ 	.short	0x0001
        /*0032*/ 	.short	0x0008
        /*0034*/ 	.byte	0x00, 0xf5, 0x21, 0x00


	//----- nvinfo : EIATTR_KPARAM_INFO
	.align		4
.L_140:
        /*0038*/ 	.byte	0x04, 0x17
        /*003a*/ 	.short	(.L_142 - .L_141)
.L_141:
        /*003c*/ 	.word	0x00000000
        /*0040*/ 	.short	0x0000
        /*0042*/ 	.short	0x0000
        /*0044*/ 	.byte	0x00, 0xf5, 0x21, 0x00


	//----- nvinfo : EIATTR_SPARSE_MMA_MASK
	.align		4
.L_142:
        /*0048*/ 	.byte	0x03, 0x50
        /*004a*/ 	.short	0x0000


	//----- nvinfo : EIATTR_MAXREG_COUNT
	.align		4
        /*004c*/ 	.byte	0x03, 0x1b
        /*004e*/ 	.short	0x00ff


	//----- nvinfo : EIATTR_MERCURY_ISA_VERSION
	.align		4
        /*0050*/ 	.byte	0x03, 0x5f
        /*0052*/ 	.short	0x0101


	//----- nvinfo : EIATTR_VRC_CTA_INIT_COUNT
	.align		4
        /*0054*/ 	.byte	0x02, 0x4a
	.zero		1
	.zero		1


	//----- nvinfo : EIATTR_EXIT_INSTR_OFFSETS
	.align		4
        /*0058*/ 	.byte	0x04, 0x1c
        /*005a*/ 	.short	(.L_144 - .L_143)


	//   ....[0]....
.L_143:
        /*005c*/ 	.word	0x000000f0


	//----- nvinfo : EIATTR_CBANK_PARAM_SIZE
	.align		4
.L_144:
        /*0060*/ 	.byte	0x03, 0x19
        /*0062*/ 	.short	0x0020


	//----- nvinfo : EIATTR_PARAM_CBANK
	.align		4
        /*0064*/ 	.byte	0x04, 0x0a
        /*0066*/ 	.short	(.L_146 - .L_145)
	.align		4
.L_145:
        /*0068*/ 	.word	index@(.nv.constant0._Z14un_u_vn_v_copyPfS_S_S_)
        /*006c*/ 	.short	0x0380
        /*006e*/ 	.short	0x0020


	//----- nvinfo : EIATTR_SW_WAR
	.align		4
.L_146:
        /*0070*/ 	.byte	0x04, 0x36
        /*0072*/ 	.short	(.L_148 - .L_147)
.L_147:
        /*0074*/ 	.word	0x00000008
.L_148:


//--------------------- .nv.info._Z6p_op_2Pf      --------------------------
	.section	.nv.info._Z6p_op_2Pf,"",@"SHT_CUDA_INFO"
	.sectionflags	@""
	.align	4


	//----- nvinfo : EIATTR_CUDA_API_VERSION
	.align		4
        /*0000*/ 	.byte	0x04, 0x37
        /*0002*/ 	.short	(.L_150 - .L_149)
.L_149:
        /*0004*/ 	.word	0x00000082


	//----- nvinfo : EIATTR_KPARAM_INFO
	.align		4
.L_150:
        /*0008*/ 	.byte	0x04, 0x17
        /*000a*/ 	.short	(.L_152 - .L_151)
.L_151:
        /*000c*/ 	.word	0x00000000
        /*0010*/ 	.short	0x0000
        /*0012*/ 	.short	0x0000
        /*0014*/ 	.byte	0x00, 0xf5, 0x21, 0x00


	//----- nvinfo : EIATTR_SPARSE_MMA_MASK
	.align		4
.L_152:
        /*0018*/ 	.byte	0x03, 0x50
        /*001a*/ 	.short	0x0000


	//----- nvinfo : EIATTR_MAXREG_COUNT
	.align		4
        /*001c*/ 	.byte	0x03, 0x1b
        /*001e*/ 	.short	0x00ff


	//----- nvinfo : EIATTR_MERCURY_ISA_VERSION
	.align		4
        /*0020*/ 	.byte	0x03, 0x5f
        /*0022*/ 	.short	0x0101


	//----- nvinfo : EIATTR_VRC_CTA_INIT_COUNT
	.align		4
        /*0024*/ 	.byte	0x02, 0x4a
	.zero		1
	.zero		1


	//----- nvinfo : EIATTR_EXIT_INSTR_OFFSETS
	.align		4
        /*0028*/ 	.byte	0x04, 0x1c
        /*002a*/ 	.short	(.L_154 - .L_153)


	//   ....[0]....
.L_153:
        /*002c*/ 	.word	0x00000100


	//----- nvinfo : EIATTR_CBANK_PARAM_SIZE
	.align		4
.L_154:
        /*0030*/ 	.byte	0x03, 0x19
        /*0032*/ 	.short	0x0008


	//----- nvinfo : EIATTR_PARAM_CBANK
	.align		4
        /*0034*/ 	.byte	0x04, 0x0a
        /*0036*/ 	.short	(.L_156 - .L_155)
	.align		4
.L_155:
        /*0038*/ 	.word	index@(.nv.constant0._Z6p_op_2Pf)
        /*003c*/ 	.short	0x0380
        /*003e*/ 	.short	0x0008


	//----- nvinfo : EIATTR_SW_WAR
	.align		4
.L_156:
        /*0040*/ 	.byte	0x04, 0x36
        /*0042*/ 	.short	(.L_158 - .L_157)
.L_157:
        /*0044*/ 	.word	0x00000008
.L_158:


//--------------------- .nv.info._Z6p_op_1Pf      --------------------------
	.section	.nv.info._Z6p_op_1Pf,"",@"SHT_CUDA_INFO"
	.sectionflags	@""
	.align	4


	//----- nvinfo : EIATTR_CUDA_API_VERSION
	.align		4
        /*0000*/ 	.byte	0x04, 0x37
        /*0002*/ 	.short	(.L_160 - .L_159)
.L_159:
        /*0004*/ 	.word	0x00000082


	//----- nvinfo : EIATTR_KPARAM_INFO
	.align		4
.L_160:
        /*0008*/ 	.byte	0x04, 0x17
        /*000a*/ 	.short	(.L_162 - .L_161)
.L_161:
        /*000c*/ 	.word	0x00000000
        /*0010*/ 	.short	0x0000
        /*0012*/ 	.short	0x0000
        /*0014*/ 	.byte	0x00, 0xf5, 0x21, 0x00


	//----- nvinfo : EIATTR_SPARSE_MMA_MASK
	.align		4
.L_162:
        /*0018*/ 	.byte	0x03, 0x50
        /*001a*/ 	.short	0x0000


	//----- nvinfo : EIATTR_MAXREG_COUNT
	.align		4
        /*001c*/ 	.byte	0x03, 0x1b
        /*001e*/ 	.short	0x00ff


	//----- nvinfo : EIATTR_MERCURY_ISA_VERSION
	.align		4
        /*0020*/ 	.byte	0x03, 0x5f
        /*0022*/ 	.short	0x0101


	//----- nvinfo : EIATTR_VRC_CTA_INIT_COUNT
	.align		4
        /*0024*/ 	.byte	0x02, 0x4a
	.zero		1
	.zero		1


	//----- nvinfo : EIATTR_EXIT_INSTR_OFFSETS
	.align		4
        /*0028*/ 	.byte	0x04, 0x1c
        /*002a*/ 	.short	(.L_164 - .L_163)


	//   ....[0]....
.L_163:
        /*002c*/ 	.word	0x00000100


	//----- nvinfo : EIATTR_CBANK_PARAM_SIZE
	.align		4
.L_164:
        /*0030*/ 	.byte	0x03, 0x19
        /*0032*/ 	.short	0x0008


	//----- nvinfo : EIATTR_PARAM_CBANK
	.align		4
        /*0034*/ 	.byte	0x04, 0x0a
        /*0036*/ 	.short	(.L_166 - .L_165)
	.align		4
.L_165:
        /*0038*/ 	.word	index@(.nv.constant0._Z6p_op_1Pf)
        /*003c*/ 	.short	0x0380
        /*003e*/ 	.short	0x0008


	//----- nvinfo : EIATTR_SW_WAR
	.align		4
.L_166:
        /*0040*/ 	.byte	0x04, 0x36
        /*0042*/ 	.short	(.L_168 - .L_167)
.L_167:
        /*0044*/ 	.word	0x00000008
.L_168:


//--------------------- .nv.info._Z6p_calcPfS_S_  --------------------------
	.section	.nv.info._Z6p_calcPfS_S_,"",@"SHT_CUDA_INFO"
	.sectionflags	@""
	.align	4


	//----- nvinfo : EIATTR_CUDA_API_VERSION
	.align		4
        /*0000*/ 	.byte	0x04, 0x37
        /*0002*/ 	.short	(.L_170 - .L_169)
.L_169:
        /*0004*/ 	.word	0x00000082


	//----- nvinfo : EIATTR_KPARAM_INFO
	.align		4
.L_170:
        /*0008*/ 	.byte	0x04, 0x17
        /*000a*/ 	.short	(.L_172 - .L_171)
.L_171:
        /*000c*/ 	.word	0x00000000
        /*0010*/ 	.short	0x0002
        /*0012*/ 	.short	0x0010
        /*0014*/ 	.byte	0x00, 0xf5, 0x21, 0x00


	//----- nvinfo : EIATTR_KPARAM_INFO
	.align		4
.L_172:
        /*0018*/ 	.byte	0x04, 0x17
        /*001a*/ 	.short	(.L_174 - .L_173)
.L_173:
        /*001c*/ 	.word	0x00000000
        /*0020*/ 	.short	0x0001
        /*0022*/ 	.short	0x0008
        /*0024*/ 	.byte	0x00, 0xf5, 0x21, 0x00


	//----- nvinfo : EIATTR_KPARAM_INFO
	.align		4
.L_174:
        /*0028*/ 	.byte	0x04, 0x17
        /*002a*/ 	.short	(.L_176 - .L_175)
.L_175:
        /*002c*/ 	.word	0x00000000
        /*0030*/ 	.short	0x0000
        /*0032*/ 	.short	0x0000
        /*0034*/ 	.byte	0x00, 0xf5, 0x21, 0x00


	//----- nvinfo : EIATTR_SPARSE_MMA_MASK
	.align		4
.L_176:
        /*0038*/ 	.byte	0x03, 0x50
        /*003a*/ 	.short	0x0000


	//----- nvinfo : EIATTR_MAXREG_COUNT
	.align		4
        /*003c*/ 	.byte	0x03, 0x1b
        /*003e*/ 	.short	0x00ff


	//----- nvinfo : EIATTR_MERCURY_ISA_VERSION
	.align		4
        /*0040*/ 	.byte	0x03, 0x5f
        /*0042*/ 	.short	0x0101


	//----- nvinfo : EIATTR_VRC_CTA_INIT_COUNT
	.align		4
        /*0044*/ 	.byte	0x02, 0x4a
	.zero		1
	.zero		1


	//----- nvinfo : EIATTR_EXIT_INSTR_OFFSETS
	.align		4
        /*0048*/ 	.byte	0x04, 0x1c
        /*004a*/ 	.short	(.L_178 - .L_177)


	//   ....[0]....
.L_177:
        /*004c*/ 	.word	0x00000060


	//   ....[1]....
        /*0050*/ 	.word	0x00000110


	//   ....[2]....
        /*0054*/ 	.word	0x000001b0


	//   ....[3]....
        /*0058*/ 	.word	0x00000570


	//----- nvinfo : EIATTR_CRS_STACK_SIZE
	.align		4
.L_178:
        /*005c*/ 	.byte	0x04, 0x1e
        /*005e*/ 	.short	(.L_180 - .L_179)
.L_179:
        /*0060*/ 	.word	0x00000000


	//----- nvinfo : EIATTR_CBANK_PARAM_SIZE
	.align		4
.L_180:
        /*0064*/ 	.byte	0x03, 0x19
        /*0066*/ 	.short	0x0018


	//----- nvinfo : EIATTR_PARAM_CBANK
	.align		4
        /*0068*/ 	.byte	0x04, 0x0a
        /*006a*/ 	.short	(.L_182 - .L_181)
	.align		4
.L_181:
        /*006c*/ 	.word	index@(.nv.constant0._Z6p_calcPfS_S_)
        /*0070*/ 	.short	0x0380
        /*0072*/ 	.short	0x0018


	//----- nvinfo : EIATTR_SW_WAR
	.align		4
.L_182:
        /*0074*/ 	.byte	0x04, 0x36
        /*0076*/ 	.short	(.L_184 - .L_183)
.L_183:
        /*0078*/ 	.word	0x00000008
.L_184:


//--------------------- .nv.info._Z9pn_p_copyPfS_ --------------------------
	.section	.nv.info._Z9pn_p_copyPfS_,"",@"SHT_CUDA_INFO"
	.sectionflags	@""
	.align	4


	//----- nvinfo : EIATTR_CUDA_API_VERSION
	.align		4
        /*0000*/ 	.byte	0x04, 0x37
        /*0002*/ 	.short	(.L_186 - .L_185)
.L_185:
        /*0004*/ 	.word	0x00000082


	//----- nvinfo : EIATTR_KPARAM_INFO
	.align		4
.L_186:
        /*0008*/ 	.byte	0x04, 0x17
        /*000a*/ 	.short	(.L_188 - .L_187)
.L_187:
        /*000c*/ 	.word	0x00000000
        /*0010*/ 	.short	0x0001
        /*0012*/ 	.short	0x0008
        /*0014*/ 	.byte	0x00, 0xf5, 0x21, 0x00


	//----- nvinfo : EIATTR_KPARAM_INFO
	.align		4
.L_188:
        /*0018*/ 	.byte	0x04, 0x17
        /*001a*/ 	.short	(.L_190 - .L_189)
.L_189:
        /*001c*/ 	.word	0x00000000
        /*0020*/ 	.short	0x0000
        /*0022*/ 	.short	0x0000
        /*0024*/ 	.byte	0x00, 0xf5, 0x21, 0x00


	//----- nvinfo : EIATTR_SPARSE_MMA_MASK
	.align		4
.L_190:
        /*0028*/ 	.byte	0x03, 0x50
        /*002a*/ 	.short	0x0000


	//----- nvinfo : EIATTR_MAXREG_COUNT
	.align		4
        /*002c*/ 	.byte	0x03, 0x1b
        /*002e*/ 	.short	0x00ff


	//----- nvinfo : EIATTR_MERCURY_ISA_VERSION
	.align		4
        /*0030*/ 	.byte	0x03, 0x5f
        /*0032*/ 	.short	0x0101


	//----- nvinfo : EIATTR_VRC_CTA_INIT_COUNT
	.align		4
        /*0034*/ 	.byte	0x02, 0x4a
	.zero		1
	.zero		1


	//----- nvinfo : EIATTR_EXIT_INSTR_OFFSETS
	.align		4
        /*0038*/ 	.byte	0x04, 0x1c
        /*003a*/ 	.short	(.L_192 - .L_191)


	//   ....[0]....
.L_191:
        /*003c*/ 	.word	0x00000090


	//----- nvinfo : EIATTR_CBANK_PARAM_SIZE
	.align		4
.L_192:
        /*0040*/ 	.byte	0x03, 0x19
        /*0042*/ 	.short	0x0010


	//----- nvinfo : EIATTR_PARAM_CBANK
	.align		4
        /*0044*/ 	.byte	0x04, 0x0a
        /*0046*/ 	.short	(.L_194 - .L_193)
	.align		4
.L_193:
        /*0048*/ 	.word	index@(.nv.constant0._Z9pn_p_copyPfS_)
        /*004c*/ 	.short	0x0380
        /*004e*/ 	.short	0x0010


	//----- nvinfo : EIATTR_SW_WAR
	.align		4
.L_194:
        /*0050*/ 	.byte	0x04, 0x36
        /*0052*/ 	.short	(.L_196 - .L_195)
.L_195:
        /*0054*/ 	.word	0x00000008
.L_196:


//--------------------- .nv.info._Z6b_calcPfS_S_  --------------------------
	.section	.nv.info._Z6b_calcPfS_S_,"",@"SHT_CUDA_INFO"
	.sectionflags	@""
	.align	4


	//----- nvinfo : EIATTR_CUDA_API_VERSION
	.align		4
        /*0000*/ 	.byte	0x04, 0x37
        /*0002*/ 	.short	(.L_198 - .L_197)
.L_197:
        /*0004*/ 	.word	0x00000082


	//----- nvinfo : EIATTR_KPARAM_INFO
	.align		4
.L_198:
        /*0008*/ 	.byte	0x04, 0x17
        /*000a*/ 	.short	(.L_200 - .L_199)
.L_199:
        /*000c*/ 	.word	0x00000000
        /*0010*/ 	.short	0x0002
        /*0012*/ 	.short	0x0010
        /*0014*/ 	.byte	0x00, 0xf5, 0x21, 0x00


	//----- nvinfo : EIATTR_KPARAM_INFO
	.align		4
.L_200:
        /*0018*/ 	.byte	0x04, 0x17
        /*001a*/ 	.short	(.L_202 - .L_201)
.L_201:
        /*001c*/ 	.word	0x00000000
        /*0020*/ 	.short	0x0001
        /*0022*/ 	.short	0x0008
        /*0024*/ 	.byte	0x00, 0xf5, 0x21, 0x00


	//----- nvinfo : EIATTR_KPARAM_INFO
	.align		4
.L_202:
        /*0028*/ 	.byte	0x04, 0x17
        /*002a*/ 	.short	(.L_204 - .L_203)
.L_203:
        /*002c*/ 	.word	0x00000000
        /*0030*/ 	.short	0x0000
        /*0032*/ 	.short	0x0000
        /*0034*/ 	.byte	0x00, 0xf5, 0x21, 0x00


	//----- nvinfo : EIATTR_SPARSE_MMA_MASK
	.align		4
.L_204:
        /*0038*/ 	.byte	0x03, 0x50
        /*003a*/ 	.short	0x0000


	//----- nvinfo : EIATTR_MAXREG_COUNT
	.align		4
        /*003c*/ 	.byte	0x03, 0x1b
        /*003e*/ 	.short	0x00ff


	//----- nvinfo : EIATTR_MERCURY_ISA_VERSION
	.align		4
        /*0040*/ 	.byte	0x03, 0x5f
        /*0042*/ 	.short	0x0101


	//----- nvinfo : EIATTR_VRC_CTA_INIT_COUNT
	.align		4
        /*0044*/ 	.byte	0x02, 0x4a
	.zero		1
	.zero		1


	//----- nvinfo : EIATTR_EXIT_INSTR_OFFSETS
	.align		4
        /*0048*/ 	.byte	0x04, 0x1c
        /*004a*/ 	.short	(.L_206 - .L_205)


	//   ....[0]....
.L_205:
        /*004c*/ 	.word	0x00000060


	//   ....[1]....
        /*0050*/ 	.word	0x00000110


	//   ....[2]....
        /*0054*/ 	.word	0x000001b0


	//   ....[3]....
        /*0058*/ 	.word	0x00000cf0


	//----- nvinfo : EIATTR_CRS_STACK_SIZE
	.align		4
.L_206:
        /*005c*/ 	.byte	0x04, 0x1e
        /*005e*/ 	.short	(.L_208 - .L_207)
.L_207:
        /*0060*/ 	.word	0x00000000


	//----- nvinfo : EIATTR_CBANK_PARAM_SIZE
	.align		4
.L_208:
        /*0064*/ 	.byte	0x03, 0x19
        /*0066*/ 	.short	0x0018


	//----- nvinfo : EIATTR_PARAM_CBANK
	.align		4
        /*0068*/ 	.byte	0x04, 0x0a
        /*006a*/ 	.short	(.L_210 - .L_209)
	.align		4
.L_209:
        /*006c*/ 	.word	index@(.nv.constant0._Z6b_calcPfS_S_)
        /*0070*/ 	.short	0x0380
        /*0072*/ 	.short	0x0018


	//----- nvinfo : EIATTR_SW_WAR
	.align		4
.L_210:
        /*0074*/ 	.byte	0x04, 0x36
        /*0076*/ 	.short	(.L_212 - .L_211)
.L_211:
        /*0078*/ 	.word	0x00000008
.L_212:


//--------------------- .nv.info._Z12u_v_p_b_initPfS_S_S_ --------------------------
	.section	.nv.info._Z12u_v_p_b_initPfS_S_S_,"",@"SHT_CUDA_INFO"
	.sectionflags	@""
	.align	4


	//----- nvinfo : EIATTR_CUDA_API_VERSION
	.align		4
        /*0000*/ 	.byte	0x04, 0x37
        /*0002*/ 	.short	(.L_214 - .L_213)
.L_213:
        /*0004*/ 	.word	0x00000082


	//----- nvinfo : EIATTR_KPARAM_INFO
	.align		4
.L_214:
        /*0008*/ 	.byte	0x04, 0x17
        /*000a*/ 	.short	(.L_216 - .L_215)
.L_215:
        /*000c*/ 	.word	0x00000000
        /*0010*/ 	.short	0x0003
        /*0012*/ 	.short	0x0018
        /*0014*/ 	.byte	0x00, 0xf5, 0x21, 0x00


	//----- nvinfo : EIATTR_KPARAM_INFO
	.align		4
.L_216:
        /*0018*/ 	.byte	0x04, 0x17
        /*001a*/ 	.short	(.L_218 - .L_217)
.L_217:
        /*001c*/ 	.word	0x00000000
        /*0020*/ 	.short	0x0002
        /*0022*/ 	.short	0x0010
        /*0024*/ 	.byte	0x00, 0xf5, 0x21, 0x00


	//----- nvinfo : EIATTR_KPARAM_INFO
	.align		4
.L_218:
        /*0028*/ 	.byte	0x04, 0x17
        /*002a*/ 	.short	(.L_220 - .L_219)
.L_219:
        /*002c*/ 	.word	0x00000000
        /*0030*/ 	.short	0x0001
        /*0032*/ 	.short	0x0008
        /*0034*/ 	.byte	0x00, 0xf5, 0x21, 0x00


	//----- nvinfo : EIATTR_KPARAM_INFO
	.align		4
.L_220:
        /*0038*/ 	.byte	0x04, 0x17
        /*003a*/ 	.short	(.L_222 - .L_221)
.L_221:
        /*003c*/ 	.word	0x00000000
        /*0040*/ 	.short	0x0000
        /*0042*/ 	.short	0x0000
        /*0044*/ 	.byte	0x00, 0xf5, 0x21, 0x00


	//----- nvinfo : EIATTR_SPARSE_MMA_MASK
	.align		4
.L_222:
        /*0048*/ 	.byte	0x03, 0x50
        /*004a*/ 	.short	0x0000


	//----- nvinfo : EIATTR_MAXREG_COUNT
	.align		4
        /*004c*/ 	.byte	0x03, 0x1b
        /*004e*/ 	.short	0x00ff


	//----- nvinfo : EIATTR_MERCURY_ISA_VERSION
	.align		4
        /*0050*/ 	.byte	0x03, 0x5f
        /*0052*/ 	.short	0x0101


	//----- nvinfo : EIATTR_VRC_CTA_INIT_COUNT
	.align		4
        /*0054*/ 	.byte	0x02, 0x4a
	.zero		1
	.zero		1


	//----- nvinfo : EIATTR_EXIT_INSTR_OFFSETS
	.align		4
        /*0058*/ 	.byte	0x04, 0x1c
        /*005a*/ 	.short	(.L_224 - .L_223)


	//   ....[0]....
.L_223:
        /*005c*/ 	.word	0x000000f0


	//----- nvinfo : EIATTR_CBANK_PARAM_SIZE
	.align		4
.L_224:
        /*0060*/ 	.byte	0x03, 0x19
        /*0062*/ 	.short	0x0020


	//----- nvinfo : EIATTR_PARAM_CBANK
	.align		4
        /*0064*/ 	.byte	0x04, 0x0a
        /*0066*/ 	.short	(.L_226 - .L_225)
	.align		4
.L_225:
        /*0068*/ 	.word	index@(.nv.constant0._Z12u_v_p_b_initPfS_S_S_)
        /*006c*/ 	.short	0x0380
        /*006e*/ 	.short	0x0020


	//----- nvinfo : EIATTR_SW_WAR
	.align		4
.L_226:
        /*0070*/ 	.byte	0x04, 0x36
        /*0072*/ 	.short	(.L_228 - .L_227)
.L_227:
        /*0074*/ 	.word	0x00000008
.L_228:


//--------------------- .nv.callgraph             --------------------------
	.section	.nv.callgraph,"",@"SHT_CUDA_CALLGRAPH"
	.align	4
	.sectionentsize	8
	.align		4
        /*0000*/ 	.word	0x00000000
	.align		4
        /*0004*/ 	.word	0xffffffff
	.align		4
        /*0008*/ 	.word	0x00000000
	.align		4
        /*000c*/ 	.word	0xfffffffe
	.align		4
        /*0010*/ 	.word	0x00000000
	.align		4
        /*0014*/ 	.word	0xfffffffd
	.align		4
        /*0018*/ 	.word	0x00000000
	.align		4
        /*001c*/ 	.word	0xfffffffc


//--------------------- .nv.constant4             --------------------------
	.section	.nv.constant4,"a",@progbits
	.align	8
	.align		8
.nv.constant4:
        /*0000*/ 	.dword	nx
	.align		8
        /*0008*/ 	.dword	ny
	.align		8
        /*0010*/ 	.dword	nt
	.align		8
        /*0018*/ 	.dword	nit
	.align		8
        /*0020*/ 	.dword	dx
	.align		8
        /*0028*/ 	.dword	dy
	.align		8
        /*0030*/ 	.dword	dt
	.align		8
        /*0038*/ 	.dword	rho
	.align		8
        /*0040*/ 	.dword	nu


//--------------------- .text._Z8u_v_op_2PfS_     --------------------------
	.section	.text._Z8u_v_op_2PfS_,"ax",@progbits
	.align	128
        .global         _Z8u_v_op_2PfS_
        .type           _Z8u_v_op_2PfS_,@function
        .size           _Z8u_v_op_2PfS_,(.L_x_65 - _Z8u_v_op_2PfS_)
        .other          _Z8u_v_op_2PfS_,@"STO_CUDA_ENTRY STV_DEFAULT"
_Z8u_v_op_2PfS_:
.text._Z8u_v_op_2PfS_:
[----:B------:R-:W-:Y:S01]  /*0000*/  LDC R1, c[0x0][0x37c] ;  /* 0x0000df00ff017b82 */ /* 0x000fe20000000800 */
[----:B------:R-:W0:Y:S07]  /*0010*/  S2R R15, SR_TID.X ;  /* 0x00000000000f7919 */ /* 0x000e2e0000002100 */
[----:B------:R-:W0:Y:S01]  /*0020*/  LDC.64 R10, c[0x0][0x380] ;  /* 0x0000e000ff0a7b82 */ /* 0x000e220000000a00 */
[----:B------:R-:W1:Y:S07]  /*0030*/  LDCU.64 UR4, c[0x0][0x358] ;  /* 0x00006b00ff0477ac */ /* 0x000e6e0008000a00 */
[----:B------:R-:W2:Y:S08]  /*0040*/  LDC.64 R6, c[0x4][0x8] ;  /* 0x01000200ff067b82 */ /* 0x000eb00000000a00 */
[----:B------:R-:W3:Y:S08]  /*0050*/  LDC.64 R8, c[0x4][RZ] ;  /* 0x01000000ff087b82 */ /* 0x000ef00000000a00 */
[----:B------:R-:W4:Y:S01]  /*0060*/  LDC.64 R2, c[0x0][0x388] ;  /* 0x0000e200ff027b82 */ /* 0x000f220000000a00 */
[----:B0-----:R-:W-:-:S05]  /*0070*/  IMAD.WIDE.U32 R4, R15, 0x4, R10 ;  /* 0x000000040f047825 */ /* 0x001fca00078e000a */
[----:B-1----:R0:W-:Y:S04]  /*0080*/  STG.E desc[UR4][R4.64], RZ ;  /* 0x000000ff04007986 */ /* 0x0021e8000c101904 */
[----:B--2---:R-:W2:Y:S04]  /*0090*/  LDG.E R0, desc[UR4][R6.64] ;  /* 0x0000000406007981 */ /* 0x004ea8000c1e1900 */
[----:B---3--:R-:W3:Y:S01]  /*00a0*/  LDG.E R13, desc[UR4][R8.64] ;  /* 0x00000004080d7981 */ /* 0x008ee2000c1e1900 */
[----:B------:R-:W-:Y:S01]  /*00b0*/  HFMA2 R17, -RZ, RZ, 1.875, 0 ;  /* 0x3f800000ff117431 */ /* 0x000fe200000001ff */
[----:B--2---:R-:W-:-:S05]  /*00c0*/  IADD3 R0, PT, PT, R0, -0x1, RZ ;  /* 0xffffffff00007810 */ /* 0x004fca0007ffe0ff */
[----:B---3--:R-:W-:-:S04]  /*00d0*/  IMAD R13, R0, R13, R15 ;  /* 0x0000000d000d7224 */ /* 0x008fc800078e020f */
[----:B------:R-:W-:-:S04]  /*00e0*/  IMAD.WIDE.U32 R10, R13, 0x4, R10 ;  /* 0x000000040d0a7825 */ /* 0x000fc800078e000a */
[----:B----4-:R-:W-:Y:S01]  /*00f0*/  IMAD.WIDE.U32 R12, R15, 0x4, R2 ;  /* 0x000000040f0c7825 */ /* 0x010fe200078e0002 */
[----:B------:R-:W-:Y:S04]  /*0100*/  STG.E desc[UR4][R10.64], R17 ;  /* 0x000000110a007986 */ /* 0x000fe8000c101904 */
[----:B------:R-:W-:Y:S04]  /*0110*/  STG.E desc[UR4][R12.64], RZ ;  /* 0x000000ff0c007986 */ /* 0x000fe8000c101904 */
[----:B------:R-:W2:Y:S04]  /*0120*/  LDG.E R0, desc[UR4][R6.64] ;  /* 0x0000000406007981 */ /* 0x000ea8000c1e1900 */
[----:B0-----:R-:W3:Y:S01]  /*0130*/  LDG.E R5, desc[UR4][R8.64] ;  /* 0x0000000408057981 */ /* 0x001ee2000c1e1900 */
[----:B--2---:R-:W-:-:S05]  /*0140*/  IADD3 R0, PT, PT, R0, -0x1, RZ ;  /* 0xffffffff00007810 */ /* 0x004fca0007ffe0ff */
[----:B---3--:R-:W-:-:S04]  /*0150*/  IMAD R5, R0, R5, R15 ;  /* 0x0000000500057224 */ /* 0x008fc800078e020f */
[----:B------:R-:W-:-:S05]  /*0160*/  IMAD.WIDE.U32 R2, R5, 0x4, R2 ;  /* 0x0000000405027825 */ /* 0x000fca00078e0002 */
[----:B------:R-:W-:Y:S01]  /*0170*/  STG.E desc[UR4][R2.64], RZ ;  /* 0x000000ff02007986 */ /* 0x000fe2000c101904 */
[----:B------:R-:W-:Y:S05]  /*0180*/  EXIT ;  /* 0x000000000000794d */ /* 0x000fea0003800000 */
.L_x_0:
[----:B------:R-:W-:-:S00]  /*0190*/  BRA `(.L_x_0) ;  /* 0xfffffffc00fc7947 */ /* 0x000fc0000383ffff */
[----:B------:R-:W-:-:S00]  /*01a0*/  NOP ;  /* 0x0000000000007918 */ /* 0x000fc00000000000 */
        /* <DEDUP_REMOVED lines=13> */
.L_x_65:


//--------------------- .text._Z8u_v_op_1PfS_     --------------------------
	.section	.text._Z8u_v_op_1PfS_,"ax",@progbits
	.align	128
        .global         _Z8u_v_op_1PfS_
        .type           _Z8u_v_op_1PfS_,@function
        .size           _Z8u_v_op_1PfS_,(.L_x_66 - _Z8u_v_op_1PfS_)
        .other          _Z8u_v_op_1PfS_,@"STO_CUDA_ENTRY STV_DEFAULT"
_Z8u_v_op_1PfS_:
.text._Z8u_v_op_1PfS_:
[----:B------:R-:W-:Y:S08]  /*0000*/  LDC R1, c[0x0][0x37c] ;  /* 0x0000df00ff017b82 */ /* 0x000ff00000000800 */
[----:B------:R-:W0:Y:S01]  /*0010*/  LDC.64 R2, c[0x4][0x8] ;  /* 0x01000200ff027b82 */ /* 0x000e220000000a00 */
[----:B------:R-:W0:Y:S01]  /*0020*/  LDCU.64 UR4, c[0x0][0x358] ;  /* 0x00006b00ff0477ac */ /* 0x000e220008000a00 */
[----:B------:R-:W1:Y:S06]  /*0030*/  S2R R17, SR_TID.X ;  /* 0x0000000000117919 */ /* 0x000e6c0000002100 */
[----:B------:R-:W2:Y:S08]  /*0040*/  LDC.64 R6, c[0x0][0x380] ;  /* 0x0000e000ff067b82 */ /* 0x000eb00000000a00 */
[----:B------:R-:W3:Y:S01]  /*0050*/  LDC.64 R4, c[0x0][0x388] ;  /* 0x0000e200ff047b82 */ /* 0x000ee20000000a00 */
[----:B0-----:R-:W1:Y:S07]  /*0060*/  LDG.E R0, desc[UR4][R2.64] ;  /* 0x0000000402007981 */ /* 0x001e6e000c1e1900 */
[----:B------:R-:W0:Y:S01]  /*0070*/  LDC.64 R12, c[0x4][RZ] ;  /* 0x01000000ff0c7b82 */ /* 0x000e220000000a00 */
[----:B-1----:R-:W-:-:S04]  /*0080*/  IMAD R9, R0, R17, RZ ;  /* 0x0000001100097224 */ /* 0x002fc800078e02ff */
[----:B--2---:R-:W-:-:S05]  /*0090*/  IMAD.WIDE.U32 R8, R9, 0x4, R6 ;  /* 0x0000000409087825 */ /* 0x004fca00078e0006 */
[----:B------:R1:W-:Y:S04]  /*00a0*/  STG.E desc[UR4][R8.64], RZ ;  /* 0x000000ff08007986 */ /* 0x0003e8000c101904 */
[----:B------:R-:W2:Y:S02]  /*00b0*/  LDG.E R0, desc[UR4][R2.64] ;  /* 0x0000000402007981 */ /* 0x000ea4000c1e1900 */
[----:B--2---:R-:W-:-:S04]  /*00c0*/  IMAD R11, R0, R17, RZ ;  /* 0x00000011000b7224 */ /* 0x004fc800078e02ff */
[----:B---3--:R-:W-:-:S05]  /*00d0*/  IMAD.WIDE.U32 R10, R11, 0x4, R4 ;  /* 0x000000040b0a7825 */ /* 0x008fca00078e0004 */
[----:B------:R-:W-:Y:S04]  /*00e0*/  STG.E desc[UR4][R10.64], RZ ;  /* 0x000000ff0a007986 */ /* 0x000fe8000c101904 */
[----:B------:R-:W2:Y:S04]  /*00f0*/  LDG.E R0, desc[UR4][R2.64] ;  /* 0x0000000402007981 */ /* 0x000ea8000c1e1900 */
[----:B0-----:R-:W2:Y:S02]  /*0100*/  LDG.E R15, desc[UR4][R12.64] ;  /* 0x000000040c0f7981 */ /* 0x001ea4000c1e1900 */
[----:B--2---:R-:W-:-:S05]  /*0110*/  IMAD R0, R0, R17, R15 ;  /* 0x0000001100007224 */ /* 0x004fca00078e020f */
[----:B------:R-:W-:-:S05]  /*0120*/  IADD3 R15, PT, PT, R0, -0x1, RZ ;  /* 0xffffffff000f7810 */ /* 0x000fca0007ffe0ff */
[----:B------:R-:W-:-:S05]  /*0130*/  IMAD.WIDE.U32 R6, R15, 0x4, R6 ;  /* 0x000000040f067825 */ /* 0x000fca00078e0006 */
[----:B------:R-:W-:Y:S04]  /*0140*/  STG.E desc[UR4][R6.64], RZ ;  /* 0x000000ff06007986 */ /* 0x000fe8000c101904 */
[----:B------:R-:W2:Y:S04]  /*0150*/  LDG.E R0, desc[UR4][R2.64] ;  /* 0x0000000402007981 */ /* 0x000ea8000c1e1900 */
[----:B-1----:R-:W2:Y:S02]  /*0160*/  LDG.E R9, desc[UR4][R12.64] ;  /* 0x000000040c097981 */ /* 0x002ea4000c1e1900 */
[----:B--2---:R-:W-:-:S05]  /*0170*/  IMAD R0, R0, R17, R9 ;  /* 0x0000001100007224 */ /* 0x004fca00078e0209 */
[----:B------:R-:W-:-:S05]  /*0180*/  IADD3 R9, PT, PT, R0, -0x1, RZ ;  /* 0xffffffff00097810 */ /* 0x000fca0007ffe0ff */
[----:B------:R-:W-:-:S05]  /*0190*/  IMAD.WIDE.U32 R4, R9, 0x4, R4 ;  /* 0x0000000409047825 */ /* 0x000fca00078e0004 */
[----:B------:R-:W-:Y:S01]  /*01a0*/  STG.E desc[UR4][R4.64], RZ ;  /* 0x000000ff04007986 */ /* 0x000fe2000c101904 */
[----:B------:R-:W-:Y:S05]  /*01b0*/  EXIT ;  /* 0x000000000000794d */ /* 0x000fea0003800000 */
.L_x_1:
        /* <DEDUP_REMOVED lines=12> */
.L_x_66:


//--------------------- .text._Z8u_v_calcPfS_S_S_S_ --------------------------
	.section	.text._Z8u_v_calcPfS_S_S_S_,"ax",@progbits
	.align	128
        .global         _Z8u_v_calcPfS_S_S_S_
        .type           _Z8u_v_calcPfS_S_S_S_,@function
        .size           _Z8u_v_calcPfS_S_S_S_,(.L_x_57 - _Z8u_v_calcPfS_S_S_S_)
        .other          _Z8u_v_calcPfS_S_S_S_,@"STO_CUDA_ENTRY STV_DEFAULT"
_Z8u_v_calcPfS_S_S_S_:
.text._Z8u_v_calcPfS_S_S_S_:
[----:B------:R-:W-:Y:S08]  /*0000*/  LDC R1, c[0x0][0x37c] ;  /* 0x0000df00ff017b82 */ /* 0x000ff00000000800 */
[----:B------:R-:W0:Y:S01]  /*0010*/  LDC.64 R4, c[0x4][0x8] ;  /* 0x01000200ff047b82 */ /* 0x000e220000000a00 */
[----:B------:R-:W0:Y:S02]  /*0020*/  LDCU.64 UR4, c[0x0][0x358] ;  /* 0x00006b00ff0477ac */ /* 0x000e240008000a00 */
[----:B0-----:R-:W2:Y:S01]  /*0030*/  LDG.E R2, desc[UR4][R4.64] ;  /* 0x0000000404027981 */ /* 0x001ea2000c1e1900 */
[----:B------:R-:W2:Y:S02]  /*0040*/  S2R R3, SR_TID.X ;  /* 0x0000000000037919 */ /* 0x000ea40000002100 */
[----:B--2---:R-:W-:-:S13]  /*0050*/  ISETP.GE.U32.AND P0, PT, R3, R2, PT ;  /* 0x000000020300720c */ /* 0x004fda0003f06070 */
[----:B------:R-:W-:Y:S05]  /*0060*/  @!P0 EXIT ;  /* 0x000000000000894d */ /* 0x000fea0003800000 */
[----:B------:R-:W-:Y:S02]  /*0070*/  LOP3.LUT R0, R3, 0xffff, RZ, 0xc0, !PT ;  /* 0x0000ffff03007812 */ /* 0x000fe400078ec0ff */
[----:B------:R-:W-:Y:S02]  /*0080*/  LOP3.LUT R5, R2, 0xffff, RZ, 0xc0, !PT ;  /* 0x0000ffff02057812 */ /* 0x000fe400078ec0ff */
[----:B------:R-:W-:-:S07]  /*0090*/  MOV R9, 0xb0 ;  /* 0x000000b000097802 */ /* 0x000fce0000000f00 */
[----:B------:R-:W-:Y:S05]  /*00a0*/  CALL.REL.NOINC `($__internal_2_$__cuda_sm20_rem_u16) ;  /* 0x0000001c00887944 */ /* 0x000fea0003c00000 */
[----:B------:R-:W-:Y:S01]  /*00b0*/  LOP3.LUT R0, R8, 0xffff, RZ, 0xc0, !PT ;  /* 0x0000ffff08007812 */ /* 0x000fe200078ec0ff */
[----:B------:R-:W-:Y:S01]  /*00c0*/  VIADD R5, R2, 0xffffffff ;  /* 0xffffffff02057836 */ /* 0x000fe20000000000 */
[----:B------:R-:W-:-:S04]  /*00d0*/  PRMT R8, R8, 0x9910, RZ ;  /* 0x0000991008087816 */ /* 0x000fc800000000ff */
[----:B------:R-:W-:Y:S01]  /*00e0*/  ISETP.NE.AND P0, PT, R5, R0, PT ;  /* 0x000000000500720c */ /* 0x000fe20003f05270 */
[----:B------:R-:W-:-:S05]  /*00f0*/  IMAD.MOV.U32 R0, RZ, RZ, R8 ;  /* 0x000000ffff007224 */ /* 0x000fca00078e0008 */
[----:B------:R-:W-:-:S13]  /*0100*/  ISETP.EQ.OR P0, PT, R0, RZ, !P0 ;  /* 0x000000ff0000720c */ /* 0x000fda0004702670 */
[----:B------:R-:W-:Y:S05]  /*0110*/  @P0 EXIT ;  /* 0x000000000000094d */ /* 0x000fea0003800000 */
[----:B------:R-:W-:Y:S02]  /*0120*/  LOP3.LUT R7, R3, 0xffff, RZ, 0xc0, !PT ;  /* 0x0000ffff03077812 */ /* 0x000fe400078ec0ff */
[----:B------:R-:W-:Y:S02]  /*0130*/  LOP3.LUT R9, R2, 0xffff, RZ, 0xc0, !PT ;  /* 0x0000ffff02097812 */ /* 0x000fe400078ec0ff */
[----:B------:R-:W-:-:S07]  /*0140*/  MOV R8, 0x160 ;  /* 0x0000016000087802 */ /* 0x000fce0000000f00 */
[----:B------:R-:W-:Y:S05]  /*0150*/  CALL.REL.NOINC `($__internal_1_$__cuda_sm20_div_u16) ;  /* 0x0000001c00107944 */ /* 0x000fea0003c00000 */
[----:B------:R-:W0:Y:S02]  /*0160*/  LDC.64 R4, c[0x4][RZ] ;  /* 0x01000000ff047b82 */ /* 0x000e240000000a00 */
[----:B0-----:R-:W2:Y:S01]  /*0170*/  LDG.E R4, desc[UR4][R4.64] ;  /* 0x0000000404047981 */ /* 0x001ea2000c1e1900 */
[----:B------:R-:W-:Y:S01]  /*0180*/  LOP3.LUT R0, R7, 0xffff, RZ, 0xc0, !PT ;  /* 0x0000ffff07007812 */ /* 0x000fe200078ec0ff */
[----:B--2---:R-:W-:-:S05]  /*0190*/  VIADD R7, R4, 0xffffffff ;  /* 0xffffffff04077836 */ /* 0x004fca0000000000 */
[----:B------:R-:W-:-:S13]  /*01a0*/  ISETP.NE.AND P0, PT, R7, R0, PT ;  /* 0x000000000700720c */ /* 0x000fda0003f05270 */
[----:B------:R-:W-:Y:S05]  /*01b0*/  @!P0 EXIT ;  /* 0x000000000000894d */ /* 0x000fea0003800000 */
[----:B------:R-:W0:Y:S08]  /*01c0*/  LDC.64 R10, c[0x4][0x20] ;  /* 0x01000800ff0a7b82 */ /* 0x000e300000000a00 */
[----:B------:R-:W1:Y:S01]  /*01d0*/  LDC.64 R12, c[0x0][0x390] ;  /* 0x0000e400ff0c7b82 */ /* 0x000e620000000a00 */
[----:B0-----:R-:W2:Y:S07]  /*01e0*/  LDG.E.64 R10, desc[UR4][R10.64] ;  /* 0x000000040a0a7981 */ /* 0x001eae000c1e1b00 */
[----:B------:R-:W0:Y:S01]  /*01f0*/  LDC.64 R14, c[0x4][0x30] ;  /* 0x01000c00ff0e7b82 */ /* 0x000e220000000a00 */
[----:B-1----:R-:W-:-:S05]  /*0200*/  IMAD.WIDE.U32 R12, R3, 0x4, R12 ;  /* 0x00000004030c7825 */ /* 0x002fca00078e000c */
[----:B------:R-:W3:Y:S04]  /*0210*/  LDG.E R4, desc[UR4][R12.64] ;  /* 0x000000040c047981 */ /* 0x000ee8000c1e1900 */
[----:B0-----:R-:W4:Y:S01]  /*0220*/  LDG.E.64 R14, desc[UR4][R14.64] ;  /* 0x000000040e0e7981 */ /* 0x001f22000c1e1b00 */
[----:B------:R-:W-:Y:S01]  /*0230*/  IMAD.MOV.U32 R6, RZ, RZ, 0x1 ;  /* 0x00000001ff067424 */ /* 0x000fe200078e00ff */
[----:B------:R-:W-:Y:S01]  /*0240*/  BSSY.RECONVERGENT B0, `(.L_x_2) ;  /* 0x0000019000007945 */ /* 0x000fe20003800200 */
[----:B--2---:R-:W0:Y:S08]  /*0250*/  MUFU.RCP64H R7, R11 ;  /* 0x0000000b00077308 */ /* 0x004e300000001800 */
[----:B---3--:R-:W4:Y:S01]  /*0260*/  F2F.F64.F32 R18, R4 ;  /* 0x0000000400127310 */ /* 0x008f220000201800 */
[----:B0-----:R-:W-:-:S08]  /*0270*/  DFMA R8, -R10, R6, 1 ;  /* 0x3ff000000a08742b */ /* 0x001fd00000000106 */
[----:B------:R-:W-:Y:S02]  /*0280*/  DFMA R8, R8, R8, R8 ;  /* 0x000000080808722b */ /* 0x000fe40000000008 */
[----:B----4-:R-:W-:-:S06]  /*0290*/  DMUL R20, R18, R14 ;  /* 0x0000000e12147228 */ /* 0x010fcc0000000000 */
[----:B------:R-:W-:-:S04]  /*02a0*/  DFMA R8, R6, R8, R6 ;  /* 0x000000080608722b */ /* 0x000fc80000000006 */
[----:B------:R-:W-:-:S04]  /*02b0*/  FSETP.GEU.AND P1, PT, |R21|, 6.5827683646048100446e-37, PT ;  /* 0x036000001500780b */ /* 0x000fc80003f2e200 */
[----:B------:R-:W-:-:S08]  /*02c0*/  DFMA R6, -R10, R8, 1 ;  /* 0x3ff000000a06742b */ /* 0x000fd00000000108 */
[----:B------:R-:W-:-:S08]  /*02d0*/  DFMA R6, R8, R6, R8 ;  /* 0x000000060806722b */ /* 0x000fd00000000008 */
[----:B------:R-:W-:-:S08]  /*02e0*/  DMUL R8, R20, R6 ;  /* 0x0000000614087228 */ /* 0x000fd00000000000 */
[----:B------:R-:W-:-:S08]  /*02f0*/  DFMA R16, -R10, R8, R20 ;  /* 0x000000080a10722b */ /* 0x000fd00000000114 */
[----:B------:R-:W-:-:S10]  /*0300*/  DFMA R8, R6, R16, R8 ;  /* 0x000000100608722b */ /* 0x000fd40000000008 */
[----:B------:R-:W-:-:S05]  /*0310*/  FFMA R0, RZ, R11, R9 ;  /* 0x0000000bff007223 */ /* 0x000fca0000000009 */
[----:B------:R-:W-:-:S13]  /*0320*/  FSETP.GT.AND P0, PT, |R0|, 1.469367938527859385e-39, PT ;  /* 0x001000000000780b */ /* 0x000fda0003f04200 */
[----:B------:R-:W-:Y:S05]  /*0330*/  @P0 BRA P1, `(.L_x_3) ;  /* 0x0000000000240947 */ /* 0x000fea0000800000 */
[----:B------:R-:W-:Y:S01]  /*0340*/  IMAD.MOV.U32 R9, RZ, RZ, R20 ;  /* 0x000000ffff097224 */ /* 0x000fe200078e0014 */
[----:B------:R-:W-:Y:S01]  /*0350*/  MOV R8, R21 ;  /* 0x0000001500087202 */ /* 0x000fe20000000f00 */
[----:B------:R-:W-:Y:S01]  /*0360*/  IMAD.MOV.U32 R24, RZ, RZ, R10 ;  /* 0x000000ffff187224 */ /* 0x000fe200078e000a */
[----:B------:R-:W-:Y:S01]  /*0370*/  MOV R0, 0x3a0 ;  /* 0x000003a000007802 */ /* 0x000fe20000000f00 */
[----:B------:R-:W-:-:S07]  /*0380*/  IMAD.MOV.U32 R27, RZ, RZ, R11 ;  /* 0x000000ffff1b7224 */ /* 0x000fce00078e000b */
[----:B------:R-:W-:Y:S05]  /*0390*/  CALL.REL.NOINC `($__internal_0_$__cuda_sm20_div_rn_f64_full) ;  /* 0x0000001000f07944 */ /* 0x000fea0003c00000 */
[----:B------:R-:W-:-:S04]  /*03a0*/  LOP3.LUT R9, R9, R8, RZ, 0x3c, !PT ;  /* 0x0000000809097212 */ /* 0x000fc800078e3cff */
[----:B------:R-:W-:-:S04]  /*03b0*/  LOP3.LUT R8, R9, R8, RZ, 0x3c, !PT ;  /* 0x0000000809087212 */ /* 0x000fc800078e3cff */
[----:B------:R-:W-:-:S07]  /*03c0*/  LOP3.LUT R9, R9, R8, RZ, 0x3c, !PT ;  /* 0x0000000809097212 */ /* 0x000fce00078e3cff */
.L_x_3:
[----:B------:R-:W-:Y:S05]  /*03d0*/  BSYNC.RECONVERGENT B0 ;  /* 0x0000000000007941 */ /* 0x000fea0003800200 */
.L_x_2:
[----:B------:R-:W0:Y:S08]  /*03e0*/  LDC.64 R16, c[0x4][0x28] ;  /* 0x01000a00ff107b82 */ /* 0x000e300000000a00 */
[----:B------:R-:W1:Y:S01]  /*03f0*/  LDC.64 R6, c[0x0][0x390] ;  /* 0x0000e400ff067b82 */ /* 0x000e620000000a00 */
[----:B0-----:R-:W2:Y:S01]  /*0400*/  LDG.E.64 R16, desc[UR4][R16.64] ;  /* 0x0000000410107981 */ /* 0x001ea2000c1e1b00 */
[----:B------:R-:W-:-:S04]  /*0410*/  VIADD R5, R3, 0xffffffff ;  /* 0xffffffff03057836 */ /* 0x000fc80000000000 */
[----:B-1----:R-:W-:-:S06]  /*0420*/  IMAD.WIDE.U32 R6, R5, 0x4, R6 ;  /* 0x0000000405067825 */ /* 0x002fcc00078e0006 */
[----:B------:R-:W3:Y:S01]  /*0430*/  LDG.E R6, desc[UR4][R6.64] ;  /* 0x0000000406067981 */ /* 0x000ee2000c1e1900 */
[----:B------:R-:W-:Y:S01]  /*0440*/  IMAD.MOV.U32 R22, RZ, RZ, 0x1 ;  /* 0x00000001ff167424 */ /* 0x000fe200078e00ff */
[----:B------:R-:W-:Y:S01]  /*0450*/  FSETP.GEU.AND P1, PT, |R21|, 6.5827683646048100446e-37, PT ;  /* 0x036000001500780b */ /* 0x000fe20003f2e200 */
[----:B------:R-:W-:Y:S01]  /*0460*/  BSSY.RECONVERGENT B0, `(.L_x_4) ;  /* 0x0000018000007945 */ /* 0x000fe20003800200 */
[----:B--2---:R-:W0:Y:S01]  /*0470*/  MUFU.RCP64H R23, R17 ;  /* 0x0000001100177308 */ /* 0x004e220000001800 */
[----:B---3--:R-:W-:Y:S02]  /*0480*/  FADD R0, R4, -R6 ;  /* 0x8000000604007221 */ /* 0x008fe40000000000 */
[----:B0-----:R-:W-:-:S08]  /*0490*/  DFMA R24, -R16, R22, 1 ;  /* 0x3ff000001018742b */ /* 0x001fd00000000116 */
[----:B------:R-:W-:-:S08]  /*04a0*/  DFMA R24, R24, R24, R24 ;  /* 0x000000181818722b */ /* 0x000fd00000000018 */
[----:B------:R-:W-:-:S08]  /*04b0*/  DFMA R24, R22, R24, R22 ;  /* 0x000000181618722b */ /* 0x000fd00000000016 */
[----:B------:R-:W-:-:S08]  /*04c0*/  DFMA R22, -R16, R24, 1 ;  /* 0x3ff000001016742b */ /* 0x000fd00000000118 */
[----:B------:R-:W-:-:S08]  /*04d0*/  DFMA R22, R24, R22, R24 ;  /* 0x000000161816722b */ /* 0x000fd00000000018 */
[----:B------:R-:W-:-:S08]  /*04e0*/  DMUL R24, R20, R22 ;  /* 0x0000001614187228 */ /* 0x000fd00000000000 */
[----:B------:R-:W-:-:S08]  /*04f0*/  DFMA R26, -R16, R24, R20 ;  /* 0x00000018101a722b */ /* 0x000fd00000000114 */
[----:B------:R-:W-:Y:S01]  /*0500*/  DFMA R22, R22, R26, R24 ;  /* 0x0000001a1616722b */ /* 0x000fe20000000018 */
[----:B------:R-:W0:Y:S09]  /*0510*/  F2F.F64.F32 R24, R0 ;  /* 0x0000000000187310 */ /* 0x000e320000201800 */
[----:B------:R-:W-:-:S05]  /*0520*/  FFMA R7, RZ, R17, R23 ;  /* 0x00000011ff077223 */ /* 0x000fca0000000017 */
[----:B------:R-:W-:Y:S01]  /*0530*/  FSETP.GT.AND P0, PT, |R7|, 1.469367938527859385e-39, PT ;  /* 0x001000000700780b */ /* 0x000fe20003f04200 */
[----:B0-----:R-:W-:-:S12]  /*0540*/  DFMA R18, R24, -R8, R18 ;  /* 0x800000081812722b */ /* 0x001fd80000000012 */
[----:B------:R-:W-:Y:S05]  /*0550*/  @P0 BRA P1, `(.L_x_5) ;  /* 0x0000000000200947 */ /* 0x000fea0000800000 */
[----:B------:R-:W-:Y:S01]  /*0560*/  IMAD.MOV.U32 R9, RZ, RZ, R20 ;  /* 0x000000ffff097224 */ /* 0x000fe200078e0014 */
[----:B------:R-:W-:Y:S01]  /*0570*/  MOV R8, R21 ;  /* 0x0000001500087202 */ /* 0x000fe20000000f00 */
[----:B------:R-:W-:Y:S01]  /*0580*/  IMAD.MOV.U32 R24, RZ, RZ, R16 ;  /* 0x000000ffff187224 */ /* 0x000fe200078e0010 */
[----:B------:R-:W-:Y:S01]  /*0590*/  MOV R0, 0x5c0 ;  /* 0x000005c000007802 */ /* 0x000fe20000000f00 */
[----:B------:R-:W-:-:S07]  /*05a0*/  IMAD.MOV.U32 R27, RZ, RZ, R17 ;  /* 0x000000ffff1b7224 */ /* 0x000fce00078e0011 */
[----:B------:R-:W-:Y:S05]  /*05b0*/  CALL.REL.NOINC `($__internal_0_$__cuda_sm20_div_rn_f64_full) ;  /* 0x0000001000687944 */ /* 0x000fea0003c00000 */
[----:B------:R-:W-:Y:S02]  /*05c0*/  IMAD.MOV.U32 R22, RZ, RZ, R9 ;  /* 0x000000ffff167224 */ /* 0x000fe400078e0009 */
[----:B------:R-:W-:-:S07]  /*05d0*/  IMAD.MOV.U32 R23, RZ, RZ, R8 ;  /* 0x000000ffff177224 */ /* 0x000fce00078e0008 */
.L_x_5:
[----:B------:R-:W-:Y:S05]  /*05e0*/  BSYNC.RECONVERGENT B0 ;  /* 0x0000000000007941 */ /* 0x000fea0003800200 */
.L_x_4:
[----:B------:R-:W0:Y:S08]  /*05f0*/  LDC.64 R20, c[0x4][0x38] ;  /* 0x01000e00ff147b82 */ /* 0x000e300000000a00 */
[----:B------:R-:W1:Y:S01]  /*0600*/  LDC.64 R8, c[0x0][0x390] ;  /* 0x0000e400ff087b82 */ /* 0x000e620000000a00 */
[----:B0-----:R-:W2:Y:S01]  /*0610*/  LDG.E.64 R20, desc[UR4][R20.64] ;  /* 0x0000000414147981 */ /* 0x001ea2000c1e1b00 */
[----:B------:R-:W-:-:S04]  /*0620*/  IMAD.IADD R7, R3, 0x1, -R2 ;  /* 0x0000000103077824 */ /* 0x000fc800078e0a02 */
[----:B-1----:R-:W-:-:S05]  /*0630*/  IMAD.WIDE R8, R7, 0x4, R8 ;  /* 0x0000000407087825 */ /* 0x002fca00078e0208 */
[----:B------:R-:W3:Y:S01]  /*0640*/  LDG.E R7, desc[UR4][R8.64] ;  /* 0x0000000408077981 */ /* 0x000ee2000c1e1900 */
[----:B------:R-:W-:Y:S02]  /*0650*/  MOV R26, 0x1 ;  /* 0x00000001001a7802 */ /* 0x000fe40000000f00 */
[----:B------:R-:W-:Y:S01]  /*0660*/  FSETP.GEU.AND P1, PT, |R15|, 6.5827683646048100446e-37, PT ;  /* 0x036000000f00780b */ /* 0x000fe20003f2e200 */
[----:B--2---:R-:W-:-:S08]  /*0670*/  DADD R24, R20, R20 ;  /* 0x0000000014187229 */ /* 0x004fd00000000014 */
[----:B------:R-:W-:Y:S01]  /*0680*/  DMUL R24, R10, R24 ;  /* 0x000000180a187228 */ /* 0x000fe20000000000 */
[----:B---3--:R-:W-:-:S05]  /*0690*/  FADD R0, R4, -R7 ;  /* 0x8000000704007221 */ /* 0x008fca0000000000 */
[----:B------:R-:W0:Y:S02]  /*06a0*/  MUFU.RCP64H R27, R25 ;  /* 0x00000019001b7308 */ /* 0x000e240000001800 */
        /* <DEDUP_REMOVED lines=14> */
[----:B------:R-:W-:Y:S01]  /*0790*/  MOV R0, 0x7d0 ;  /* 0x000007d000007802 */ /* 0x000fe20000000f00 */
[----:B------:R-:W-:Y:S02]  /*07a0*/  IMAD.MOV.U32 R9, RZ, RZ, R14 ;  /* 0x000000ffff097224 */ /* 0x000fe400078e000e */
[----:B------:R-:W-:-:S07]  /*07b0*/  IMAD.MOV.U32 R8, RZ, RZ, R15 ;  /* 0x000000ffff087224 */ /* 0x000fce00078e000f */
[----:B------:R-:W-:Y:S05]  /*07c0*/  CALL.REL.NOINC `($__internal_0_$__cuda_sm20_div_rn_f64_full) ;  /* 0x0000000c00e47944 */ /* 0x000fea0003c00000 */
[----:B------:R-:W-:-:S04]  /*07d0*/  LOP3.LUT R9, R9, R8, RZ, 0x3c, !PT ;  /* 0x0000000809097212 */ /* 0x000fc800078e3cff */
[----:B------:R-:W-:-:S04]  /*07e0*/  LOP3.LUT R8, R9, R8, RZ, 0x3c, !PT ;  /* 0x0000000809087212 */ /* 0x000fc800078e3cff */
[----:B------:R-:W-:-:S07]  /*07f0*/  LOP3.LUT R9, R9, R8, RZ, 0x3c, !PT ;  /* 0x0000000809097212 */ /* 0x000fce00078e3cff */
.L_x_6:
[----:B------:R-:W0:Y:S08]  /*0800*/  LDC.64 R26, c[0x4][0x40] ;  /* 0x01001000ff1a7b82 */ /* 0x000e300000000a00 */
[----:B------:R-:W1:Y:S01]  /*0810*/  LDC.64 R22, c[0x0][0x3a0] ;  /* 0x0000e800ff167b82 */ /* 0x000e620000000a00 */
[----:B0-----:R-:W2:Y:S01]  /*0820*/  LDG.E.64 R26, desc[UR4][R26.64] ;  /* 0x000000041a1a7981 */ /* 0x001ea2000c1e1b00 */
[----:B-1----:R-:W-:-:S04]  /*0830*/  IMAD.WIDE.U32 R20, R3, 0x4, R22 ;  /* 0x0000000403147825 */ /* 0x002fc800078e0016 */
[----:B------:R-:W-:Y:S01]  /*0840*/  IMAD.WIDE.U32 R22, R5, 0x4, R22 ;  /* 0x0000000405167825 */ /* 0x000fe200078e0016 */
[----:B------:R-:W3:Y:S04]  /*0850*/  LDG.E R30, desc[UR4][R20.64+0x4] ;  /* 0x00000404141e7981 */ /* 0x000ee8000c1e1900 */
[----:B------:R-:W3:Y:S01]  /*0860*/  LDG.E R0, desc[UR4][R22.64] ;  /* 0x0000000416007981 */ /* 0x000ee2000c1e1900 */
[----:B------:R-:W-:Y:S01]  /*0870*/  DMUL R10, R10, R10 ;  /* 0x0000000a0a0a7228 */ /* 0x000fe20000000000 */
[----:B------:R-:W-:-:S05]  /*0880*/  IMAD.MOV.U32 R24, RZ, RZ, 0x1 ;  /* 0x00000001ff187424 */ /* 0x000fca00078e00ff */
[----:B------:R-:W0:Y:S02]  /*0890*/  MUFU.RCP64H R25, R11 ;  /* 0x0000000b00197308 */ /* 0x000e240000001800 */
[----:B0-----:R-:W-:-:S08]  /*08a0*/  DFMA R28, -R10, R24, 1 ;  /* 0x3ff000000a1c742b */ /* 0x001fd00000000118 */
[----:B------:R-:W-:-:S08]  /*08b0*/  DFMA R28, R28, R28, R28 ;  /* 0x0000001c1c1c722b */ /* 0x000fd0000000001c */
[----:B------:R-:W-:-:S08]  /*08c0*/  DFMA R28, R24, R28, R24 ;  /* 0x0000001c181c722b */ /* 0x000fd00000000018 */
[----:B------:R-:W-:-:S08]  /*08d0*/  DFMA R24, -R10, R28, 1 ;  /* 0x3ff000000a18742b */ /* 0x000fd0000000011c */
[----:B------:R-:W-:Y:S02]  /*08e0*/  DFMA R24, R28, R24, R28 ;  /* 0x000000181c18722b */ /* 0x000fe4000000001c */
[----:B--2---:R-:W-:-:S08]  /*08f0*/  DMUL R14, R14, R26 ;  /* 0x0000001a0e0e7228 */ /* 0x004fd00000000000 */
[----:B------:R-:W-:Y:S02]  /*0900*/  DMUL R26, R14, R24 ;  /* 0x000000180e1a7228 */ /* 0x000fe40000000000 */
[----:B------:R-:W-:-:S06]  /*0910*/  FSETP.GEU.AND P1, PT, |R15|, 6.5827683646048100446e-37, PT ;  /* 0x036000000f00780b */ /* 0x000fcc0003f2e200 */
[----:B------:R-:W-:Y:S01]  /*0920*/  DFMA R28, -R10, R26, R14 ;  /* 0x0000001a0a1c722b */ /* 0x000fe2000000010e */
[----:B---3--:R-:W-:-:S07]  /*0930*/  FADD R0, R30, -R0 ;  /* 0x800000001e007221 */ /* 0x008fce0000000000 */
        /* <DEDUP_REMOVED lines=14> */
.L_x_7:
[----:B------:R-:W2:Y:S01]  /*0a20*/  LDG.E R13, desc[UR4][R12.64+0x4] ;  /* 0x000004040c0d7981 */ /* 0x000ea2000c1e1900 */
[----:B------:R-:W-:Y:S01]  /*0a30*/  DMUL R26, R16, R16 ;  /* 0x00000010101a7228 */ /* 0x000fe20000000000 */
[----:B------:R-:W-:Y:S02]  /*0a40*/  IMAD.MOV.U32 R8, RZ, RZ, 0x1 ;  /* 0x00000001ff087424 */ /* 0x000fe400078e00ff */
[----:B------:R-:W-:Y:S01]  /*0a50*/  FADD R4, R4, R4 ;  /* 0x0000000404047221 */ /* 0x000fe20000000000 */
[----:B------:R-:W-:Y:S02]  /*0a60*/  FSETP.GEU.AND P1, PT, |R15|, 6.5827683646048100446e-37, PT ;  /* 0x036000000f00780b */ /* 0x000fe40003f2e200 */
        /* <DEDUP_REMOVED lines=8> */
[----:B------:R-:W-:-:S10]  /*0af0*/  DFMA R8, R8, R16, R10 ;  /* 0x000000100808722b */ /* 0x000fd4000000000a */
[----:B------:R-:W-:-:S05]  /*0b00*/  FFMA R0, RZ, R27, R9 ;  /* 0x0000001bff007223 */ /* 0x000fca0000000009 */
[----:B------:R-:W-:Y:S01]  /*0b10*/  FSETP.GT.AND P0, PT, |R0|, 1.469367938527859385e-39, PT ;  /* 0x001000000000780b */ /* 0x000fe20003f04200 */
[----:B--2---:R-:W-:-:S04]  /*0b20*/  FADD R13, R13, -R4 ;  /* 0x800000040d0d7221 */ /* 0x004fc80000000000 */
[----:B------:R-:W-:-:S04]  /*0b30*/  FADD R13, R6, R13 ;  /* 0x0000000d060d7221 */ /* 0x000fc80000000000 */
[----:B------:R-:W0:Y:S02]  /*0b40*/  F2F.F64.F32 R10, R13 ;  /* 0x0000000d000a7310 */ /* 0x000e240000201800 */
[----:B0-----:R-:W-:Y:S02]  /*0b50*/  DFMA R18, R10, R24, R18 ;  /* 0x000000180a12722b */ /* 0x001fe40000000012 */
[----:B------:R-:W-:Y:S09]  /*0b60*/  @P0 BRA P1, `(.L_x_8) ;  /* 0x0000000000200947 */ /* 0x000ff20000800000 */
        /* <DEDUP_REMOVED lines=8> */
.L_x_8:
[----:B------:R-:W0:Y:S01]  /*0bf0*/  LDC.64 R10, c[0x0][0x390] ;  /* 0x0000e400ff0a7b82 */ /* 0x000e220000000a00 */
[----:B------:R-:W-:-:S07]  /*0c00*/  IMAD.IADD R13, R2, 0x1, R3 ;  /* 0x00000001020d7824 */ /* 0x000fce00078e0203 */
[----:B------:R-:W1:Y:S08]  /*0c10*/  LDC.64 R24, c[0x4][0x20] ;  /* 0x01000800ff187b82 */ /* 0x000e700000000a00 */
[----:B------:R-:W2:Y:S01]  /*0c20*/  LDC.64 R16, c[0x0][0x398] ;  /* 0x0000e600ff107b82 */ /* 0x000ea20000000a00 */
[----:B0-----:R-:W-:-:S07]  /*0c30*/  IMAD.WIDE.U32 R10, R13, 0x4, R10 ;  /* 0x000000040d0a7825 */ /* 0x001fce00078e000a */
[----:B------:R-:W0:Y:S01]  /*0c40*/  LDC.64 R12, c[0x0][0x380] ;  /* 0x0000e000ff0c7b82 */ /* 0x000e220000000a00 */
[----:B------:R-:W3:Y:S07]  /*0c50*/  LDG.E R11, desc[UR4][R10.64] ;  /* 0x000000040a0b7981 */ /* 0x000eee000c1e1900 */
[----:B------:R-:W4:Y:S01]  /*0c60*/  LDC.64 R14, c[0x4][0x30] ;  /* 0x01000c00ff0e7b82 */ /* 0x000f220000000a00 */
[----:B--2---:R-:W-:-:S04]  /*0c70*/  IMAD.WIDE.U32 R16, R3, 0x4, R16 ;  /* 0x0000000403107825 */ /* 0x004fc800078e0010 */
[----:B---3--:R-:W-:-:S04]  /*0c80*/  FADD R4, -R4, R11 ;  /* 0x0000000b04047221 */ /* 0x008fc80000000100 */
[----:B------:R-:W-:-:S04]  /*0c90*/  FADD R4, R7, R4 ;  /* 0x0000000407047221 */ /* 0x000fc80000000000 */
[----:B------:R-:W2:Y:S02]  /*0ca0*/  F2F.F64.F32 R6, R4 ;  /* 0x0000000400067310 */ /* 0x000ea40000201800 */
[----:B--2---:R-:W-:Y:S01]  /*0cb0*/  DFMA R6, R6, R8, R18 ;  /* 0x000000080606722b */ /* 0x004fe20000000012 */
[----:B0-----:R-:W-:-:S05]  /*0cc0*/  IMAD.WIDE.U32 R8, R3, 0x4, R12 ;  /* 0x0000000403087825 */ /* 0x001fca00078e000c */
[----:B------:R-:W0:Y:S02]  /*0cd0*/  F2F.F32.F64 R19, R6 ;  /* 0x0000000600137310 */ /* 0x000e240000301000 */
[----:B0-----:R0:W-:Y:S04]  /*0ce0*/  STG.E desc[UR4][R8.64], R19 ;  /* 0x0000001308007986 */ /* 0x0011e8000c101904 */
[----:B-1----:R-:W2:Y:S04]  /*0cf0*/  LDG.E.64 R12, desc[UR4][R24.64] ;  /* 0x00000004180c7981 */ /* 0x002ea8000c1e1b00 */
[----:B------:R-:W0:Y:S04]  /*0d00*/  LDG.E R2, desc[UR4][R16.64] ;  /* 0x0000000410027981 */ /* 0x000e28000c1e1900 */
[----:B----4-:R-:W3:Y:S01]  /*0d10*/  LDG.E.64 R14, desc[UR4][R14.64] ;  /* 0x000000040e0e7981 */ /* 0x010ee2000c1e1b00 */
[----:B------:R-:W-:Y:S01]  /*0d20*/  IMAD.MOV.U32 R10, RZ, RZ, 0x1 ;  /* 0x00000001ff0a7424 */ /* 0x000fe200078e00ff */
[----:B------:R-:W-:Y:S01]  /*0d30*/  BSSY.RECONVERGENT B0, `(.L_x_9) ;  /* 0x0000019000007945 */ /* 0x000fe20003800200 */
[----:B--2---:R-:W1:Y:S08]  /*0d40*/  MUFU.RCP64H R11, R13 ;  /* 0x0000000d000b7308 */ /* 0x004e700000001800 */
[----:B0-----:R-:W3:Y:S01]  /*0d50*/  F2F.F64.F32 R18, R2 ;  /* 0x0000000200127310 */ /* 0x001ee20000201800 */
[----:B-1----:R-:W-:-:S08]  /*0d60*/  DFMA R6, -R12, R10, 1 ;  /* 0x3ff000000c06742b */ /* 0x002fd0000000010a */
[----:B------:R-:W-:-:S08]  /*0d70*/  DFMA R6, R6, R6, R6 ;  /* 0x000000060606722b */ /* 0x000fd00000000006 */
[----:B------:R-:W-:Y:S02]  /*0d80*/  DFMA R6, R10, R6, R10 ;  /* 0x000000060a06722b */ /* 0x000fe4000000000a */
[----:B---3--:R-:W-:-:S06]  /*0d90*/  DMUL R10, R18, R14 ;  /* 0x0000000e120a7228 */ /* 0x008fcc0000000000 */
[----:B------:R-:W-:-:S04]  /*0da0*/  DFMA R8, -R12, R6, 1 ;  /* 0x3ff000000c08742b */ /* 0x000fc80000000106 */
[----:B------:R-:W-:-:S04]  /*0db0*/  FSETP.GEU.AND P1, PT, |R11|, 6.5827683646048100446e-37, PT ;  /* 0x036000000b00780b */ /* 0x000fc80003f2e200 */
[----:B------:R-:W-:-:S08]  /*0dc0*/  DFMA R8, R6, R8, R6 ;  /* 0x000000080608722b */ /* 0x000fd00000000006 */
[----:B------:R-:W-:-:S08]  /*0dd0*/  DMUL R6, R10, R8 ;  /* 0x000000080a067228 */ /* 0x000fd00000000000 */
[----:B------:R-:W-:-:S08]  /*0de0*/  DFMA R24, -R12, R6, R10 ;  /* 0x000000060c18722b */ /* 0x000fd0000000010a */
[----:B------:R-:W-:-:S10]  /*0df0*/  DFMA R8, R8, R24, R6 ;  /* 0x000000180808722b */ /* 0x000fd40000000006 */
[----:B------:R-:W-:-:S05]  /*0e00*/  FFMA R0, RZ, R13, R9 ;  /* 0x0000000dff007223 */ /* 0x000fca0000000009 */
[----:B------:R-:W-:-:S13]  /*0e10*/  FSETP.GT.AND P0, PT, |R0|, 1.469367938527859385e-39, PT ;  /* 0x001000000000780b */ /* 0x000fda0003f04200 */
[----:B------:R-:W-:Y:S05]  /*0e20*/  @P0 BRA P1, `(.L_x_10) ;  /* 0x0000000000240947 */ /* 0x000fea0000800000 */
[----:B------:R-:W-:Y:S01]  /*0e30*/  MOV R9, R10 ;  /* 0x0000000a00097202 */ /* 0x000fe20000000f00 */
        /* <DEDUP_REMOVED lines=8> */
.L_x_10:
[----:B------:R-:W-:Y:S05]  /*0ec0*/  BSYNC.RECONVERGENT B0 ;  /* 0x0000000000007941 */ /* 0x000fea0003800200 */
.L_x_9:
[----:B------:R-:W0:Y:S08]  /*0ed0*/  LDC.64 R6, c[0x4][0x28] ;  /* 0x01000a00ff067b82 */ /* 0x000e300000000a00 */
[----:B------:R-:W1:Y:S01]  /*0ee0*/  LDC.64 R24, c[0x0][0x398] ;  /* 0x0000e600ff187b82 */ /* 0x000e620000000a00 */
[----:B0-----:R-:W2:Y:S01]  /*0ef0*/  LDG.E.64 R6, desc[UR4][R6.64] ;  /* 0x0000000406067981 */ /* 0x001ea2000c1e1b00 */
        /* <DEDUP_REMOVED lines=20> */
[----:B------:R-:W-:Y:S01]  /*1040*/  MOV R9, R10 ;  /* 0x0000000a00097202 */ /* 0x000fe20000000f00 */
[----:B------:R-:W-:Y:S01]  /*1050*/  IMAD.MOV.U32 R8, RZ, RZ, R11 ;  /* 0x000000ffff087224 */ /* 0x000fe200078e000b */
[----:B------:R-:W-:Y:S01]  /*1060*/  MOV R0, 0x10a0 ;  /* 0x000010a000007802 */ /* 0x000fe20000000f00 */
[----:B------:R-:W-:Y:S02]  /*1070*/  IMAD.MOV.U32 R24, RZ, RZ, R6 ;  /* 0x000000ffff187224 */ /* 0x000fe400078e0006 */
[----:B------:R-:W-:-:S07]  /*1080*/  IMAD.MOV.U32 R27, RZ, RZ, R7 ;  /* 0x000000ffff1b7224 */ /* 0x000fce00078e0007 */
[----:B------:R-:W-:Y:S05]  /*1090*/  CALL.REL.NOINC `($__internal_0_$__cuda_sm20_div_rn_f64_full) ;  /* 0x0000000400b07944 */ /* 0x000fea0003c00000 */
[----:B------:R-:W-:Y:S01]  /*10a0*/  IMAD.MOV.U32 R24, RZ, RZ, R9 ;  /* 0x000000ffff187224 */ /* 0x000fe200078e0009 */
[----:B------:R-:W-:-:S07]  /*10b0*/  MOV R25, R8 ;  /* 0x0000000800197202 */ /* 0x000fce0000000f00 */
.L_x_12:
[----:B------:R-:W-:Y:S05]  /*10c0*/  BSYNC.RECONVERGENT B0 ;  /* 0x0000000000007941 */ /* 0x000fea0003800200 */
.L_x_11:
[----:B------:R-:W0:Y:S08]  /*10d0*/  LDC.64 R28, c[0x4][0x8] ;  /* 0x01000200ff1c7b82 */ /* 0x000e300000000a00 */
[----:B------:R-:W1:Y:S08]  /*10e0*/  LDC.64 R30, c[0x4][0x38] ;  /* 0x01000e00ff1e7b82 */ /* 0x000e700000000a00 */
[----:B------:R-:W2:Y:S01]  /*10f0*/  LDC.64 R10, c[0x0][0x398] ;  /* 0x0000e600ff0a7b82 */ /* 0x000ea20000000a00 */
[----:B0-----:R-:W3:Y:S04]  /*1100*/  LDG.E R5, desc[UR4][R28.64] ;  /* 0x000000041c057981 */ /* 0x001ee8000c1e1900 */
[----:B-1----:R-:W4:Y:S01]  /*1110*/  LDG.E.64 R8, desc[UR4][R30.64] ;  /* 0x000000041e087981 */ /* 0x002f22000c1e1b00 */
[----:B---3--:R-:W-:-:S04]  /*1120*/  IMAD.IADD R27, R3, 0x1, -R5 ;  /* 0x00000001031b7824 */ /* 0x008fc800078e0a05 */
[----:B--2---:R-:W-:-:S06]  /*1130*/  IMAD.WIDE R10, R27, 0x4, R10 ;  /* 0x000000041b0a7825 */ /* 0x004fcc00078e020a */
[----:B------:R0:W2:Y:S01]  /*1140*/  LDG.E R10, desc[UR4][R10.64] ;  /* 0x000000040a0a7981 */ /* 0x0000a2000c1e1900 */
[----:B----4-:R-:W-:Y:S01]  /*1150*/  DADD R26, R8, R8 ;  /* 0x00000000081a7229 */ /* 0x010fe20000000008 */
[----:B------:R-:W-:Y:S01]  /*1160*/  FSETP.GEU.AND P1, PT, |R15|, 6.5827683646048100446e-37, PT ;  /* 0x036000000f00780b */ /* 0x000fe20003f2e200 */
[----:B------:R-:W-:-:S06]  /*1170*/  IMAD.MOV.U32 R8, RZ, RZ, 0x1 ;  /* 0x00000001ff087424 */ /* 0x000fcc00078e00ff */
[----:B------:R-:W-:-:S06]  /*1180*/  DMUL R26, R12, R26 ;  /* 0x0000001a0c1a7228 */ /* 0x000fcc0000000000 */
[----:B------:R-:W1:Y:S02]  /*1190*/  MUFU.RCP64H R9, R27 ;  /* 0x0000001b00097308 */ /* 0x000e640000001800 */
[----:B-1----:R-:W-:-:S08]  /*11a0*/  DFMA R28, -R26, R8, 1 ;  /* 0x3ff000001a1c742b */ /* 0x002fd00000000108 */
[----:B------:R-:W-:-:S08]  /*11b0*/  DFMA R28, R28, R28, R28 ;  /* 0x0000001c1c1c722b */ /* 0x000fd0000000001c */
[----:B------:R-:W-:-:S08]  /*11c0*/  DFMA R28, R8, R28, R8 ;  /* 0x0000001c081c722b */ /* 0x000fd00000000008 */
[----:B------:R-:W-:-:S08]  /*11d0*/  DFMA R8, -R26, R28, 1 ;  /* 0x3ff000001a08742b */ /* 0x000fd0000000011c */
[----:B------:R-:W-:-:S08]  /*11e0*/  DFMA R8, R28, R8, R28 ;  /* 0x000000081c08722b */ /* 0x000fd0000000001c */
[----:B------:R-:W-:-:S08]  /*11f0*/  DMUL R28, R14, R8 ;  /* 0x000000080e1c7228 */ /* 0x000fd00000000000 */
[----:B------:R-:W-:-:S08]  /*1200*/  DFMA R30, -R26, R28, R14 ;  /* 0x0000001c1a1e722b */ /* 0x000fd0000000010e */
[----:B------:R-:W-:-:S10]  /*1210*/  DFMA R8, R8, R30, R28 ;  /* 0x0000001e0808722b */ /* 0x000fd4000000001c */
[----:B0-----:R-:W-:-:S05]  /*1220*/  FFMA R11, RZ, R27, R9 ;  /* 0x0000001bff0b7223 */ /* 0x001fca0000000009 */
[----:B------:R-:W-:Y:S01]  /*1230*/  FSETP.GT.AND P0, PT, |R11|, 1.469367938527859385e-39, PT ;  /* 0x001000000b00780b */ /* 0x000fe20003f04200 */
[----:B--2---:R-:W-:-:S04]  /*1240*/  FADD R0, R2, -R10 ;  /* 0x8000000a02007221 */ /* 0x004fc80000000000 */
[----:B------:R-:W0:Y:S02]  /*1250*/  F2F.F64.F32 R28, R0 ;  /* 0x00000000001c7310 */ /* 0x000e240000201800 */
[----:B0-----:R-:W-:-:S06]  /*1260*/  DFMA R18, R28, -R24, R18 ;  /* 0x800000181c12722b */ /* 0x001fcc0000000012 */
[----:B------:R-:W-:Y:S05]  /*1270*/  @P0 BRA P1, `(.L_x_13) ;  /* 0x0000000000200947 */ /* 0x000fea0000800000 */
[----:B------:R-:W-:Y:S01]  /*1280*/  IMAD.MOV.U32 R24, RZ, RZ, R26 ;  /* 0x000000ffff187224 */ /* 0x000fe200078e001a */
[----:B------:R-:W-:Y:S01]  /*1290*/  MOV R8, R15 ;  /* 0x0000000f00087202 */ /* 0x000fe20000000f00 */
[----:B------:R-:W-:Y:S01]  /*12a0*/  IMAD.MOV.U32 R9, RZ, RZ, R14 ;  /* 0x000000ffff097224 */ /* 0x000fe200078e000e */
[----:B------:R-:W-:-:S07]  /*12b0*/  MOV R0, 0x12d0 ;  /* 0x000012d000007802 */ /* 0x000fce0000000f00 */
[----:B------:R-:W-:Y:S05]  /*12c0*/  CALL.REL.NOINC `($__internal_0_$__cuda_sm20_div_rn_f64_full) ;  /* 0x0000000400247944 */ /* 0x000fea0003c00000 */
[----:B------:R-:W-:-:S04]  /*12d0*/  LOP3.LUT R9, R9, R8, RZ, 0x3c, !PT ;  /* 0x0000000809097212 */ /* 0x000fc800078e3cff */
[----:B------:R-:W-:-:S04]  /*12e0*/  LOP3.LUT R8, R9, R8, RZ, 0x3c, !PT ;  /* 0x0000000809087212 */ /* 0x000fc800078e3cff */
[----:B------:R-:W-:-:S07]  /*12f0*/  LOP3.LUT R9, R9, R8, RZ, 0x3c, !PT ;  /* 0x0000000809097212 */ /* 0x000fce00078e3cff */
.L_x_13:
[----:B------:R-:W0:Y:S01]  /*1300*/  LDC.64 R26, c[0x4][0x40] ;  /* 0x01001000ff1a7b82 */ /* 0x000e220000000a00 */
[----:B------:R-:W2:Y:S04]  /*1310*/  LDG.E R20, desc[UR4][R20.64+0x4] ;  /* 0x0000040414147981 */ /* 0x000ea8000c1e1900 */
[----:B------:R-:W2:Y:S04]  /*1320*/  LDG.E R23, desc[UR4][R22.64] ;  /* 0x0000000416177981 */ /* 0x000ea8000c1e1900 */
[----:B0-----:R-:W3:Y:S01]  /*1330*/  LDG.E.64 R26, desc[UR4][R26.64] ;  /* 0x000000041a1a7981 */ /* 0x001ee2000c1e1b00 */
[----:B------:R-:W-:-:S06]  /*1340*/  DMUL R24, R12, R12 ;  /* 0x0000000c0c187228 */ /* 0x000fcc0000000000 */
[----:B------:R-:W0:Y:S01]  /*1350*/  MUFU.RCP64H R13, R25 ;  /* 0x00000019000d7308 */ /* 0x000e220000001800 */
[----:B------:R-:W-:-:S06]  /*1360*/  IMAD.MOV.U32 R12, RZ, RZ, 0x1 ;  /* 0x00000001ff0c7424 */ /* 0x000fcc00078e00ff */
[----:B0-----:R-:W-:-:S08]  /*1370*/  DFMA R28, -R24, R12, 1 ;  /* 0x3ff00000181c742b */ /* 0x001fd0000000010c */
[----:B------:R-:W-:-:S08]  /*1380*/  DFMA R28, R28, R28, R28 ;  /* 0x0000001c1c1c722b */ /* 0x000fd0000000001c */
[----:B------:R-:W-:-:S08]  /*1390*/  DFMA R12, R12, R28, R12 ;  /* 0x0000001c0c0c722b */ /* 0x000fd0000000000c */
[----:B------:R-:W-:-:S08]  /*13a0*/  DFMA R28, -R24, R12, 1 ;  /* 0x3ff00000181c742b */ /* 0x000fd0000000010c */
[----:B------:R-:W-:Y:S02]  /*13b0*/  DFMA R12, R12, R28, R12 ;  /* 0x0000001c0c0c722b */ /* 0x000fe4000000000c */
[----:B---3--:R-:W-:-:S08]  /*13c0*/  DMUL R14, R14, R26 ;  /* 0x0000001a0e0e7228 */ /* 0x008fd00000000000 */
[----:B------:R-:W-:-:S08]  /*13d0*/  DMUL R26, R14, R12 ;  /* 0x0000000c0e1a7228 */ /* 0x000fd00000000000 */
[----:B------:R-:W-:Y:S01]  /*13e0*/  DFMA R28, -R24, R26, R14 ;  /* 0x0000001a181c722b */ /* 0x000fe2000000010e */
[----:B--2---:R-:W-:-:S07]  /*13f0*/  FADD R20, R20, -R23 ;  /* 0x8000001714147221 */ /* 0x004fce0000000000 */
[----:B------:R-:W-:Y:S01]  /*1400*/  DFMA R12, R12, R28, R26 ;  /* 0x0000001c0c0c722b */ /* 0x000fe2000000001a */
[----:B------:R-:W0:Y:S01]  /*1410*/  F2F.F64.F32 R20, R20 ;  /* 0x0000001400147310 */ /* 0x000e220000201800 */
[----:B------:R-:W-:-:S08]  /*1420*/  FSETP.GEU.AND P1, PT, |R15|, 6.5827683646048100446e-37, PT ;  /* 0x036000000f00780b */ /* 0x000fd00003f2e200 */
        /* <DEDUP_REMOVED lines=9> */
[----:B------:R-:W-:Y:S01]  /*14c0*/  MOV R12, R9 ;  /* 0x00000009000c7202 */ /* 0x000fe20000000f00 */
[----:B------:R-:W-:-:S07]  /*14d0*/  IMAD.MOV.U32 R13, RZ, RZ, R8 ;  /* 0x000000ffff0d7224 */ /* 0x000fce00078e0008 */
.L_x_14:
[----:B------:R-:W2:Y:S01]  /*14e0*/  LDG.E R11, desc[UR4][R16.64+0x4] ;  /* 0x00000404100b7981 */ /* 0x000ea2000c1e1900 */
[----:B------:R-:W-:Y:S01]  /*14f0*/  DMUL R24, R6, R6 ;  /* 0x0000000606187228 */ /* 0x000fe20000000000 */
[----:B------:R-:W-:Y:S01]  /*1500*/  FADD R2, R2, R2 ;  /* 0x0000000202027221 */ /* 0x000fe20000000000 */
[----:B------:R-:W-:Y:S01]  /*1510*/  IMAD.MOV.U32 R6, RZ, RZ, 0x1 ;  /* 0x00000001ff067424 */ /* 0x000fe200078e00ff */
[----:B------:R-:W-:-:S03]  /*1520*/  FSETP.GEU.AND P1, PT, |R15|, 6.5827683646048100446e-37, PT ;  /* 0x036000000f00780b */ /* 0x000fc60003f2e200 */
        /* <DEDUP_REMOVED lines=24> */
.L_x_15:
[----:B------:R-:W-:Y:S01]  /*16b0*/  IMAD.WIDE R16, R5, 0x4, R16 ;  /* 0x0000000405107825 */ /* 0x000fe200078e0210 */
[----:B------:R-:W0:Y:S05]  /*16c0*/  LDC.64 R6, c[0x0][0x388] ;  /* 0x0000e200ff067b82 */ /* 0x000e2a0000000a00 */
[----:B------:R-:W2:Y:S02]  /*16d0*/  LDG.E R17, desc[UR4][R16.64] ;  /* 0x0000000410117981 */ /* 0x000ea4000c1e1900 */
[----:B--2---:R-:W-:Y:S01]  /*16e0*/  FADD R5, -R2, R17 ;  /* 0x0000001102057221 */ /* 0x004fe20000000100 */
[----:B0-----:R-:W-:-:S04]  /*16f0*/  IMAD.WIDE.U32 R2, R3, 0x4, R6 ;  /* 0x0000000403027825 */ /* 0x001fc800078e0006 */
[----:B------:R-:W-:-:S04]  /*1700*/  FADD R10, R10, R5 ;  /* 0x000000050a0a7221 */ /* 0x000fc80000000000 */
[----:B------:R-:W0:Y:S02]  /*1710*/  F2F.F64.F32 R4, R10 ;  /* 0x0000000a00047310 */ /* 0x000e240000201800 */
[----:B0-----:R-:W-:-:S10]  /*1720*/  DFMA R4, R4, R8, R18 ;  /* 0x000000080404722b */ /* 0x001fd40000000012 */
[----:B------:R-:W0:Y:S02]  /*1730*/  F2F.F32.F64 R5, R4 ;  /* 0x0000000400057310 */ /* 0x000e240000301000 */
[----:B0-----:R-:W-:Y:S01]  /*1740*/  STG.E desc[UR4][R2.64], R5 ;  /* 0x0000000502007986 */ /* 0x001fe2000c101904 */
[----:B------:R-:W-:Y:S05]  /*1750*/  EXIT ;  /* 0x000000000000794d */ /* 0x000fea0003800000 */
        .weak           $__internal_0_$__cuda_sm20_div_rn_f64_full
        .type           $__internal_0_$__cuda_sm20_div_rn_f64_full,@function
        .size           $__internal_0_$__cuda_sm20_div_rn_f64_full,($__internal_1_$__cuda_sm20_div_u16 - $__internal_0_$__cuda_sm20_div_rn_f64_full)
$__internal_0_$__cuda_sm20_div_rn_f64_full:
[----:B------:R-:W-:Y:S01]  /*1760*/  IMAD.MOV.U32 R33, RZ, RZ, R8 ;  /* 0x000000ffff217224 */ /* 0x000fe200078e0008 */
[C---:B------:R-:W-:Y:S01]  /*1770*/  FSETP.GEU.AND P0, PT, |R27|.reuse, 1.469367938527859385e-39, PT ;  /* 0x001000001b00780b */ /* 0x040fe20003f0e200 */
[----:B------:R-:W-:Y:S01]  /*1780*/  IMAD.MOV.U32 R26, RZ, RZ, R24 ;  /* 0x000000ffff1a7224 */ /* 0x000fe200078e0018 */
[----:B------:R-:W-:Y:S01]  /*1790*/  LOP3.LUT R25, R27, 0x800fffff, RZ, 0xc0, !PT ;  /* 0x800fffff1b197812 */ /* 0x000fe200078ec0ff */
[----:B------:R-:W-:Y:S01]  /*17a0*/  IMAD.MOV.U32 R32, RZ, RZ, R9 ;  /* 0x000000ffff207224 */ /* 0x000fe200078e0009 */
[C---:B------:R-:W-:Y:S01]  /*17b0*/  FSETP.GEU.AND P2, PT, |R33|.reuse, 1.469367938527859385e-39, PT ;  /* 0x001000002100780b */ /* 0x040fe20003f4e200 */
[----:B------:R-:W-:Y:S01]  /*17c0*/  BSSY.RECONVERGENT B1, `(.L_x_16) ;  /* 0x0000058000017945 */ /* 0x000fe20003800200 */
[----:B------:R-:W-:Y:S02]  /*17d0*/  LOP3.LUT R8, R33, 0x7ff00000, RZ, 0xc0, !PT ;  /* 0x7ff0000021087812 */ /* 0x000fe400078ec0ff */
[----:B------:R-:W-:Y:S02]  /*17e0*/  LOP3.LUT R25, R25, 0x3ff00000, RZ, 0xfc, !PT ;  /* 0x3ff0000019197812 */ /* 0x000fe400078efcff */
[----:B------:R-:W-:-:S02]  /*17f0*/  LOP3.LUT R28, R27, 0x7ff00000, RZ, 0xc0, !PT ;  /* 0x7ff000001b1c7812 */ /* 0x000fc400078ec0ff */
[----:B------:R-:W-:Y:S01]  /*1800*/  MOV R36, R32 ;  /* 0x0000002000247202 */ /* 0x000fe20000000f00 */
[----:B------:R-:W-:Y:S01]  /*1810*/  @!P0 DMUL R24, R26, 8.98846567431157953865e+307 ;  /* 0x7fe000001a188828 */ /* 0x000fe20000000000 */
[----:B------:R-:W-:-:S03]  /*1820*/  ISETP.GE.U32.AND P1, PT, R8, R28, PT ;  /* 0x0000001c0800720c */ /* 0x000fc60003f26070 */
[----:B------:R-:W-:Y:S01]  /*1830*/  @!P2 LOP3.LUT R9, R27, 0x7ff00000, RZ, 0xc0, !PT ;  /* 0x7ff000001b09a812 */ /* 0x000fe200078ec0ff */
[----:B------:R-:W-:Y:S01]  /*1840*/  @!P2 IMAD.MOV.U32 R34, RZ, RZ, RZ ;  /* 0x000000ffff22a224 */ /* 0x000fe200078e00ff */
[----:B------:R-:W0:Y:S02]  /*1850*/  MUFU.RCP64H R31, R25 ;  /* 0x00000019001f7308 */ /* 0x000e240000001800 */
[----:B------:R-:W-:Y:S01]  /*1860*/  @!P2 ISETP.GE.U32.AND P3, PT, R8, R9, PT ;  /* 0x000000090800a20c */ /* 0x000fe20003f66070 */
[----:B------:R-:W-:Y:S01]  /*1870*/  IMAD.MOV.U32 R9, RZ, RZ, 0x1ca00000 ;  /* 0x1ca00000ff097424 */ /* 0x000fe200078e00ff */
[----:B------:R-:W-:-:S04]  /*1880*/  @!P0 LOP3.LUT R28, R25, 0x7ff00000, RZ, 0xc0, !PT ;  /* 0x7ff00000191c8812 */ /* 0x000fc800078ec0ff */
[C---:B------:R-:W-:Y:S02]  /*1890*/  @!P2 SEL R30, R9.reuse, 0x63400000, !P3 ;  /* 0x63400000091ea807 */ /* 0x040fe40005800000 */
[----:B------:R-:W-:Y:S02]  /*18a0*/  SEL R29, R9, 0x63400000, !P1 ;  /* 0x63400000091d7807 */ /* 0x000fe40004800000 */
[--C-:B------:R-:W-:Y:S02]  /*18b0*/  @!P2 LOP3.LUT R30, R30, 0x80000000, R33.reuse, 0xf8, !PT ;  /* 0x800000001e1ea812 */ /* 0x100fe400078ef821 */
[----:B------:R-:W-:Y:S01]  /*18c0*/  LOP3.LUT R37, R29, 0x800fffff, R33, 0xf8, !PT ;  /* 0x800fffff1d257812 */ /* 0x000fe200078ef821 */
[----:B------:R-:W-:Y:S01]  /*18d0*/  IMAD.MOV.U32 R29, RZ, RZ, R8 ;  /* 0x000000ffff1d7224 */ /* 0x000fe200078e0008 */
[----:B------:R-:W-:Y:S01]  /*18e0*/  @!P2 LOP3.LUT R35, R30, 0x100000, RZ, 0xfc, !PT ;  /* 0x001000001e23a812 */ /* 0x000fe200078efcff */
[----:B------:R-:W-:-:S05]  /*18f0*/  IMAD.MOV.U32 R30, RZ, RZ, 0x1 ;  /* 0x00000001ff1e7424 */ /* 0x000fca00078e00ff */
[----:B------:R-:W-:Y:S02]  /*1900*/  @!P2 DFMA R36, R36, 2, -R34 ;  /* 0x400000002424a82b */ /* 0x000fe40000000822 */
[----:B0-----:R-:W-:-:S08]  /*1910*/  DFMA R34, R30, -R24, 1 ;  /* 0x3ff000001e22742b */ /* 0x001fd00000000818 */
[----:B------:R-:W-:Y:S01]  /*1920*/  DFMA R34, R34, R34, R34 ;  /* 0x000000222222722b */ /* 0x000fe20000000022 */
[----:B------:R-:W-:-:S07]  /*1930*/  @!P2 LOP3.LUT R29, R37, 0x7ff00000, RZ, 0xc0, !PT ;  /* 0x7ff00000251da812 */ /* 0x000fce00078ec0ff */
[----:B------:R-:W-:-:S08]  /*1940*/  DFMA R30, R30, R34, R30 ;  /* 0x000000221e1e722b */ /* 0x000fd0000000001e */
[----:B------:R-:W-:-:S08]  /*1950*/  DFMA R38, R30, -R24, 1 ;  /* 0x3ff000001e26742b */ /* 0x000fd00000000818 */
[----:B------:R-:W-:-:S08]  /*1960*/  DFMA R38, R30, R38, R30 ;  /* 0x000000261e26722b */ /* 0x000fd0000000001e */
[----:B------:R-:W-:-:S08]  /*1970*/  DMUL R30, R38, R36 ;  /* 0x00000024261e7228 */ /* 0x000fd00000000000 */
[----:B------:R-:W-:-:S08]  /*1980*/  DFMA R34, R30, -R24, R36 ;  /* 0x800000181e22722b */ /* 0x000fd00000000024 */
[----:B------:R-:W-:Y:S01]  /*1990*/  DFMA R34, R38, R34, R30 ;  /* 0x000000222622722b */ /* 0x000fe2000000001e */
[----:B------:R-:W-:-:S05]  /*19a0*/  VIADD R30, R29, 0xffffffff ;  /* 0xffffffff1d1e7836 */ /* 0x000fca0000000000 */
[----:B------:R-:W-:Y:S02]  /*19b0*/  ISETP.GT.U32.AND P0, PT, R30, 0x7feffffe, PT ;  /* 0x7feffffe1e00780c */ /* 0x000fe40003f04070 */
[----:B------:R-:W-:-:S04]  /*19c0*/  IADD3 R30, PT, PT, R28, -0x1, RZ ;  /* 0xffffffff1c1e7810 */ /* 0x000fc80007ffe0ff */
[----:B------:R-:W-:-:S13]  /*19d0*/  ISETP.GT.U32.OR P0, PT, R30, 0x7feffffe, P0 ;  /* 0x7feffffe1e00780c */ /* 0x000fda0000704470 */
[----:B------:R-:W-:Y:S05]  /*19e0*/  @P0 BRA `(.L_x_17) ;  /* 0x0000000000740947 */ /* 0x000fea0003800000 */
[----:B------:R-:W-:-:S04]  /*19f0*/  LOP3.LUT R28, R27, 0x7ff00000, RZ, 0xc0, !PT ;  /* 0x7ff000001b1c7812 */ /* 0x000fc800078ec0ff */
[CC--:B------:R-:W-:Y:S02]  /*1a00*/  VIADDMNMX R29, R8.reuse, -R28.reuse, 0xb9600000, !PT ;  /* 0xb9600000081d7446 */ /* 0x0c0fe4000780091c */
[----:B------:R-:W-:Y:S01]  /*1a10*/  ISETP.GE.U32.AND P0, PT, R8, R28, PT ;  /* 0x0000001c0800720c */ /* 0x000fe20003f06070 */
[----:B------:R-:W-:Y:S01]  /*1a20*/  IMAD.MOV.U32 R28, RZ, RZ, RZ ;  /* 0x000000ffff1c7224 */ /* 0x000fe200078e00ff */
[----:B------:R-:W-:Y:S02]  /*1a30*/  VIMNMX R29, PT, PT, R29, 0x46a00000, PT ;  /* 0x46a000001d1d7848 */ /* 0x000fe40003fe0100 */
[----:B------:R-:W-:-:S05]  /*1a40*/  SEL R9, R9, 0x63400000, !P0 ;  /* 0x6340000009097807 */ /* 0x000fca0004000000 */
[----:B------:R-:W-:-:S04]  /*1a50*/  IMAD.IADD R9, R29, 0x1, -R9 ;  /* 0x000000011d097824 */ /* 0x000fc800078e0a09 */
[----:B------:R-:W-:-:S06]  /*1a60*/  VIADD R29, R9, 0x7fe00000 ;  /* 0x7fe00000091d7836 */ /* 0x000fcc0000000000 */
[----:B------:R-:W-:-:S10]  /*1a70*/  DMUL R30, R34, R28 ;  /* 0x0000001c221e7228 */ /* 0x000fd40000000000 */
[----:B------:R-:W-:-:S13]  /*1a80*/  FSETP.GTU.AND P0, PT, |R31|, 1.469367938527859385e-39, PT ;  /* 0x001000001f00780b */ /* 0x000fda0003f0c200 */
[----:B------:R-:W-:Y:S05]  /*1a90*/  @P0 BRA `(.L_x_18) ;  /* 0x0000000000a80947 */ /* 0x000fea0003800000 */
[----:B------:R-:W-:Y:S01]  /*1aa0*/  DFMA R24, R34, -R24, R36 ;  /* 0x800000182218722b */ /* 0x000fe20000000024 */
[----:B------:R-:W-:-:S09]  /*1ab0*/  IMAD.MOV.U32 R28, RZ, RZ, RZ ;  /* 0x000000ffff1c7224 */ /* 0x000fd200078e00ff */
[C---:B------:R-:W-:Y:S02]  /*1ac0*/  FSETP.NEU.AND P0, PT, R25.reuse, RZ, PT ;  /* 0x000000ff1900720b */ /* 0x040fe40003f0d000 */
[----:B------:R-:W-:-:S04]  /*1ad0*/  LOP3.LUT R8, R25, 0x80000000, R27, 0x48, !PT ;  /* 0x8000000019087812 */ /* 0x000fc800078e481b */
[----:B------:R-:W-:-:S07]  /*1ae0*/  LOP3.LUT R29, R8, R29, RZ, 0xfc, !PT ;  /* 0x0000001d081d7212 */ /* 0x000fce00078efcff */
[----:B------:R-:W-:Y:S05]  /*1af0*/  @!P0 BRA `(.L_x_18) ;  /* 0x0000000000908947 */ /* 0x000fea0003800000 */
[C---:B------:R-:W-:Y:S01]  /*1b00*/  IADD3 R25, PT, PT, -R9.reuse, RZ, RZ ;  /* 0x000000ff09197210 */ /* 0x040fe20007ffe1ff */
[----:B------:R-:W-:Y:S01]  /*1b10*/  IMAD.MOV.U32 R24, RZ, RZ, RZ ;  /* 0x000000ffff187224 */ /* 0x000fe200078e00ff */
[----:B------:R-:W-:-:S05]  /*1b20*/  IADD3 R9, PT, PT, -R9, -0x43300000, RZ ;  /* 0xbcd0000009097810 */ /* 0x000fca0007ffe1ff */
[----:B------:R-:W-:Y:S02]  /*1b30*/  DFMA R24, R30, -R24, R34 ;  /* 0x800000181e18722b */ /* 0x000fe40000000022 */
[----:B------:R-:W-:-:S08]  /*1b40*/  DMUL.RP R34, R34, R28 ;  /* 0x0000001c22227228 */ /* 0x000fd00000008000 */
[----:B------:R-:W-:Y:S02]  /*1b50*/  FSETP.NEU.AND P0, PT, |R25|, R9, PT ;  /* 0x000000091900720b */ /* 0x000fe40003f0d200 */
[----:B------:R-:W-:Y:S02]  /*1b60*/  LOP3.LUT R8, R35, R8, RZ, 0x3c, !PT ;  /* 0x0000000823087212 */ /* 0x000fe400078e3cff */
[----:B------:R-:W-:Y:S02]  /*1b70*/  FSEL R9, R34, R30, !P0 ;  /* 0x0000001e22097208 */ /* 0x000fe40004000000 */
[----:B------:R-:W-:-:S03]  /*1b80*/  FSEL R8, R8, R31, !P0 ;  /* 0x0000001f08087208 */ /* 0x000fc60004000000 */
[----:B------:R-:W-:Y:S02]  /*1b90*/  IMAD.MOV.U32 R30, RZ, RZ, R9 ;  /* 0x000000ffff1e7224 */ /* 0x000fe400078e0009 */
[----:B------:R-:W-:Y:S01]  /*1ba0*/  IMAD.MOV.U32 R31, RZ, RZ, R8 ;  /* 0x000000ffff1f7224 */ /* 0x000fe200078e0008 */
[----:B------:R-:W-:Y:S06]  /*1bb0*/  BRA `(.L_x_18) ;  /* 0x0000000000607947 */ /* 0x000fec0003800000 */
.L_x_17:
[----:B------:R-:W-:-:S14]  /*1bc0*/  DSETP.NAN.AND P0, PT, R32, R32, PT ;  /* 0x000000202000722a */ /* 0x000fdc0003f08000 */
[----:B------:R-:W-:Y:S05]  /*1bd0*/  @P0 BRA `(.L_x_19) ;  /* 0x00000000004c0947 */ /* 0x000fea0003800000 */
[----:B------:R-:W-:-:S14]  /*1be0*/  DSETP.NAN.AND P0, PT, R26, R26, PT ;  /* 0x0000001a1a00722a */ /* 0x000fdc0003f08000 */
[----:B------:R-:W-:Y:S05]  /*1bf0*/  @P0 BRA `(.L_x_20) ;  /* 0x0000000000340947 */ /* 0x000fea0003800000 */
[----:B------:R-:W-:Y:S01]  /*1c00*/  ISETP.NE.AND P0, PT, R29, R28, PT ;  /* 0x0000001c1d00720c */ /* 0x000fe20003f05270 */
[----:B------:R-:W-:Y:S01]  /*1c10*/  IMAD.MOV.U32 R30, RZ, RZ, 0x0 ;  /* 0x00000000ff1e7424 */ /* 0x000fe200078e00ff */
[----:B------:R-:W-:-:S11]  /*1c20*/  MOV R31, 0xfff80000 ;  /* 0xfff80000001f7802 */ /* 0x000fd60000000f00 */
[----:B------:R-:W-:Y:S05]  /*1c30*/  @!P0 BRA `(.L_x_18) ;  /* 0x0000000000408947 */ /* 0x000fea0003800000 */
[----:B------:R-:W-:Y:S02]  /*1c40*/  ISETP.NE.AND P0, PT, R29, 0x7ff00000, PT ;  /* 0x7ff000001d00780c */ /* 0x000fe40003f05270 */
[----:B------:R-:W-:Y:S02]  /*1c50*/  LOP3.LUT R26, R33, 0x80000000, R27, 0x48, !PT ;  /* 0x80000000211a7812 */ /* 0x000fe400078e481b */
[----:B------:R-:W-:-:S13]  /*1c60*/  ISETP.EQ.OR P0, PT, R28, RZ, !P0 ;  /* 0x000000ff1c00720c */ /* 0x000fda0004702670 */
[----:B------:R-:W-:Y:S01]  /*1c70*/  @P0 LOP3.LUT R8, R26, 0x7ff00000, RZ, 0xfc, !PT ;  /* 0x7ff000001a080812 */ /* 0x000fe200078efcff */
[----:B------:R-:W-:Y:S02]  /*1c80*/  @!P0 IMAD.MOV.U32 R30, RZ, RZ, RZ ;  /* 0x000000ffff1e8224 */ /* 0x000fe400078e00ff */
[----:B------:R-:W-:Y:S02]  /*1c90*/  @!P0 IMAD.MOV.U32 R31, RZ, RZ, R26 ;  /* 0x000000ffff1f8224 */ /* 0x000fe400078e001a */
[----:B------:R-:W-:Y:S02]  /*1ca0*/  @P0 IMAD.MOV.U32 R30, RZ, RZ, RZ ;  /* 0x000000ffff1e0224 */ /* 0x000fe400078e00ff */
[----:B------:R-:W-:Y:S01]  /*1cb0*/  @P0 IMAD.MOV.U32 R31, RZ, RZ, R8 ;  /* 0x000000ffff1f0224 */ /* 0x000fe200078e0008 */
[----:B------:R-:W-:Y:S06]  /*1cc0*/  BRA `(.L_x_18) ;  /* 0x00000000001c7947 */ /* 0x000fec0003800000 */
.L_x_20:
[----:B------:R-:W-:Y:S02]  /*1cd0*/  LOP3.LUT R8, R27, 0x80000, RZ, 0xfc, !PT ;  /* 0x000800001b087812 */ /* 0x000fe400078efcff */
[----:B------:R-:W-:-:S03]  /*1ce0*/  MOV R30, R26 ;  /* 0x0000001a001e7202 */ /* 0x000fc60000000f00 */
[----:B------:R-:W-:Y:S01]  /*1cf0*/  IMAD.MOV.U32 R31, RZ, RZ, R8 ;  /* 0x000000ffff1f7224 */ /* 0x000fe200078e0008 */
[----:B------:R-:W-:Y:S06]  /*1d00*/  BRA `(.L_x_18) ;  /* 0x00000000000c7947 */ /* 0x000fec0003800000 */
.L_x_19:
[----:B------:R-:W-:Y:S01]  /*1d10*/  LOP3.LUT R8, R33, 0x80000, RZ, 0xfc, !PT ;  /* 0x0008000021087812 */ /* 0x000fe200078efcff */
[----:B------:R-:W-:-:S04]  /*1d20*/  IMAD.MOV.U32 R30, RZ, RZ, R32 ;  /* 0x000000ffff1e7224 */ /* 0x000fc800078e0020 */
[----:B------:R-:W-:-:S07]  /*1d30*/  IMAD.MOV.U32 R31, RZ, RZ, R8 ;  /* 0x000000ffff1f7224 */ /* 0x000fce00078e0008 */
.L_x_18:
[----:B------:R-:W-:Y:S05]  /*1d40*/  BSYNC.RECONVERGENT B1 ;  /* 0x0000000000017941 */ /* 0x000fea0003800200 */
.L_x_16:
[----:B------:R-:W-:Y:S01]  /*1d50*/  IMAD.MOV.U32 R24, RZ, RZ, R0 ;  /* 0x000000ffff187224 */ /* 0x000fe200078e0000 */
[----:B------:R-:W-:Y:S01]  /*1d60*/  MOV R8, R31 ;  /* 0x0000001f00087202 */ /* 0x000fe20000000f00 */
[----:B------:R-:W-:Y:S02]  /*1d70*/  IMAD.MOV.U32 R25, RZ, RZ, 0x0 ;  /* 0x00000000ff197424 */ /* 0x000fe400078e00ff */
[----:B------:R-:W-:Y:S02]  /*1d80*/  IMAD.MOV.U32 R9, RZ, RZ, R30 ;  /* 0x000000ffff097224 */ /* 0x000fe400078e001e */
[----:B------:R-:W-:Y:S05]  /*1d90*/  RET.REL.NODEC R24 `(_Z8u_v_calcPfS_S_S_S_) ;  /* 0xffffffe018987950 */ /* 0x000fea0003c3ffff */
        .weak           $__internal_1_$__cuda_sm20_div_u16
        .type           $__internal_1_$__cuda_sm20_div_u16,@function
        .size           $__internal_1_$__cuda_sm20_div_u16,($__internal_2_$__cuda_sm20_rem_u16 - $__internal_1_$__cuda_sm20_div_u16)
$__internal_1_$__cuda_sm20_div_u16:
[----:B------:R-:W0:Y:S01]  /*1da0*/  I2F.U16 R0, R9 ;  /* 0x0000000900007306 */ /* 0x000e220000101000 */
[----:B------:R-:W-:Y:S01]  /*1db0*/  IMAD.MOV.U32 R4, RZ, RZ, 0x4b800000 ;  /* 0x4b800000ff047424 */ /* 0x000fe200078e00ff */
[C---:B0-----:R-:W-:Y:S02]  /*1dc0*/  FSETP.GEU.AND P1, PT, |R0|.reuse, 1.175494350822287508e-38, PT ;  /* 0x008000000000780b */ /* 0x041fe40003f2e200 */
[----:B------:R-:W-:Y:S02]  /*1dd0*/  FSETP.GT.AND P0, PT, |R0|, 8.50705917302346158658e+37, PT ;  /* 0x7e8000000000780b */ /* 0x000fe40003f04200 */
[----:B------:R-:W-:-:S04]  /*1de0*/  FSEL R4, R4, 1, !P1 ;  /* 0x3f80000004047808 */ /* 0x000fc80004800000 */
[----:B------:R-:W-:Y:S01]  /*1df0*/  FSEL R5, R4, 0.25, !P0 ;  /* 0x3e80000004057808 */ /* 0x000fe20004000000 */
[----:B------:R-:W-:Y:S01]  /*1e00*/  IMAD.MOV.U32 R4, RZ, RZ, R8 ;  /* 0x000000ffff047224 */ /* 0x000fe200078e0008 */
[----:B------:R-:W-:-:S03]  /*1e10*/  ISETP.NE.U32.AND P0, PT, R9, RZ, PT ;  /* 0x000000ff0900720c */ /* 0x000fc60003f05070 */
[----:B------:R-:W-:Y:S01]  /*1e20*/  FMUL R6, R0, R5 ;  /* 0x0000000500067220 */ /* 0x000fe20000400000 */
[----:B------:R-:W-:-:S05]  /*1e30*/  I2FP.F32.U32.RZ R0, R7 ;  /* 0x0000000700007245 */ /* 0x000fca000020d000 */
[----:B------:R-:W0:Y:S02]  /*1e40*/  MUFU.RCP R6, R6 ;  /* 0x0000000600067308 */ /* 0x000e240000001000 */
[----:B0-----:R-:W-:-:S04]  /*1e50*/  FMUL R5, R5, R6 ;  /* 0x0000000605057220 */ /* 0x001fc80000400000 */
[----:B------:R-:W-:-:S04]  /*1e60*/  VIADD R5, R5, 0x2 ;  /* 0x0000000205057836 */ /* 0x000fc80000000000 */
[----:B------:R-:W-:Y:S01]  /*1e70*/  FMUL.RZ R0, R0, R5 ;  /* 0x0000000500007220 */ /* 0x000fe2000040c000 */
[----:B------:R-:W-:-:S05]  /*1e80*/  IMAD.MOV.U32 R5, RZ, RZ, 0x0 ;  /* 0x00000000ff057424 */ /* 0x000fca00078e00ff */
[----:B------:R-:W0:Y:S02]  /*1e90*/  F2I.U32.TRUNC.NTZ R0, R0 ;  /* 0x0000000000007305 */ /* 0x000e24000020f000 */
[----:B0-----:R-:W-:Y:S02]  /*1ea0*/  LOP3.LUT R7, R0, 0xffff, RZ, 0xc0, !PT ;  /* 0x0000ffff00077812 */ /* 0x001fe400078ec0ff */
[----:B------:R-:W-:Y:S01]  /*1eb0*/  @!P0 MOV R7, 0xffffffff ;  /* 0xffffffff00078802 */ /* 0x000fe20000000f00 */
[----:B------:R-:W-:Y:S06]  /*1ec0*/  RET.REL.NODEC R4 `(_Z8u_v_calcPfS_S_S_S_) ;  /* 0xffffffe0044c7950 */ /* 0x000fec0003c3ffff */
        .weak           $__internal_2_$__cuda_sm20_rem_u16
        .type           $__internal_2_$__cuda_sm20_rem_u16,@function
        .size           $__internal_2_$__cuda_sm20_rem_u16,(.L_x_57 - $__internal_2_$__cuda_sm20_rem_u16)
$__internal_2_$__cuda_sm20_rem_u16:
[----:B------:R-:W0:Y:S01]  /*1ed0*/  I2F.U16 R4, R5 ;  /* 0x0000000500047306 */ /* 0x000e220000101000 */
[----:B------:R-:W-:Y:S01]  /*1ee0*/  IMAD.MOV.U32 R6, RZ, RZ, 0x4b800000 ;  /* 0x4b800000ff067424 */ /* 0x000fe200078e00ff */
[C---:B0-----:R-:W-:Y:S02]  /*1ef0*/  FSETP.GEU.AND P1, PT, |R4|.reuse, 1.175494350822287508e-38, PT ;  /* 0x008000000400780b */ /* 0x041fe40003f2e200 */
[----:B------:R-:W-:Y:S02]  /*1f00*/  FSETP.GT.AND P0, PT, |R4|, 8.50705917302346158658e+37, PT ;  /* 0x7e8000000400780b */ /* 0x000fe40003f04200 */
[----:B------:R-:W-:-:S04]  /*1f10*/  FSEL R6, R6, 1, !P1 ;  /* 0x3f80000006067808 */ /* 0x000fc80004800000 */
[----:B------:R-:W-:Y:S02]  /*1f20*/  FSEL R7, R6, 0.25, !P0 ;  /* 0x3e80000006077808 */ /* 0x000fe40004000000 */
[----:B------:R-:W-:-:S03]  /*1f30*/  ISETP.NE.U32.AND P0, PT, R5, RZ, PT ;  /* 0x000000ff0500720c */ /* 0x000fc60003f05070 */
[----:B------:R-:W-:Y:S02]  /*1f40*/  FMUL R6, R4, R7 ;  /* 0x0000000704067220 */ /* 0x000fe40000400000 */
[----:B------:R-:W-:Y:S08]  /*1f50*/  I2F.U16.RZ R4, R0 ;  /* 0x0000000000047306 */ /* 0x000ff0000010d000 */
[----:B------:R-:W0:Y:S02]  /*1f60*/  MUFU.RCP R6, R6 ;  /* 0x0000000600067308 */ /* 0x000e240000001000 */
[----:B0-----:R-:W-:-:S04]  /*1f70*/  FMUL R7, R7, R6 ;  /* 0x0000000607077220 */ /* 0x001fc80000400000 */
[----:B------:R-:W-:-:S04]  /*1f80*/  VIADD R7, R7, 0x2 ;  /* 0x0000000207077836 */ /* 0x000fc80000000000 */
[----:B------:R-:W-:-:S06]  /*1f90*/  FMUL.RZ R7, R4, R7 ;  /* 0x0000000704077220 */ /* 0x000fcc000040c000 */
[----:B------:R-:W0:Y:S02]  /*1fa0*/  F2I.U32.TRUNC.NTZ R7, R7 ;  /* 0x0000000700077305 */ /* 0x000e24000020f000 */
[----:B0-----:R-:W-:-:S04]  /*1fb0*/  LOP3.LUT R4, R7, 0xffff, RZ, 0xc0, !PT ;  /* 0x0000ffff07047812 */ /* 0x001fc800078ec0ff */
[----:B------:R-:W-:-:S05]  /*1fc0*/  IADD3 R4, PT, PT, -R4, RZ, RZ ;  /* 0x000000ff04047210 */ /* 0x000fca0007ffe1ff */
[----:B------:R-:W-:Y:S02]  /*1fd0*/  IMAD R8, R5, R4, R0 ;  /* 0x0000000405087224 */ /* 0x000fe400078e0200 */
[----:B------:R-:W-:Y:S02]  /*1fe0*/  IMAD.MOV.U32 R4, RZ, RZ, R9 ;  /* 0x000000ffff047224 */ /* 0x000fe400078e0009 */
[----:B------:R-:W-:Y:S02]  /*1ff0*/  IMAD.MOV.U32 R5, RZ, RZ, 0x0 ;  /* 0x00000000ff057424 */ /* 0x000fe400078e00ff */
[----:B------:R-:W-:Y:S02]  /*2000*/  @!P0 IMAD.MOV.U32 R8, RZ, RZ, -0x1 ;  /* 0xffffffffff088424 */ /* 0x000fe400078e00ff */
[----:B------:R-:W-:Y:S05]  /*2010*/  RET.REL.NODEC R4 `(_Z8u_v_calcPfS_S_S_S_) ;  /* 0xffffffdc04f87950 */ /* 0x000fea0003c3ffff */
.L_x_21:
        /* <DEDUP_REMOVED lines=14> */
.L_x_57:


//--------------------- .text._Z14un_u_vn_v_copyPfS_S_S_ --------------------------
	.section	.text._Z14un_u_vn_v_copyPfS_S_S_,"ax",@progbits
	.align	128
        .global         _Z14un_u_vn_v_copyPfS_S_S_
        .type           _Z14un_u_vn_v_copyPfS_S_S_,@function
        .size           _Z14un_u_vn_v_copyPfS_S_S_,(.L_x_68 - _Z14un_u_vn_v_copyPfS_S_S_)
        .other          _Z14un_u_vn_v_copyPfS_S_S_,@"STO_CUDA_ENTRY STV_DEFAULT"
_Z14un_u_vn_v_copyPfS_S_S_:
.text._Z14un_u_vn_v_copyPfS_S_S_:
[----:B------:R-:W-:Y:S01]  /*0000*/  LDC R1, c[0x0][0x37c] ;  /* 0x0000df00ff017b82 */ /* 0x000fe20000000800 */
[----:B------:R-:W0:Y:S07]  /*0010*/  S2R R11, SR_TID.X ;  /* 0x00000000000b7919 */ /* 0x000e2e0000002100 */
[----:B------:R-:W0:Y:S01]  /*0020*/  LDC.64 R2, c[0x0][0x388] ;  /* 0x0000e200ff027b82 */ /* 0x000e220000000a00 */
[----:B------:R-:W1:Y:S07]  /*0030*/  LDCU.64 UR4, c[0x0][0x358] ;  /* 0x00006b00ff0477ac */ /* 0x000e6e0008000a00 */
[----:B------:R-:W2:Y:S08]  /*0040*/  LDC.64 R4, c[0x0][0x380] ;  /* 0x0000e000ff047b82 */ /* 0x000eb00000000a00 */
[----:B------:R-:W3:Y:S08]  /*0050*/  LDC.64 R6, c[0x0][0x398] ;  /* 0x0000e600ff067b82 */ /* 0x000ef00000000a00 */
[----:B------:R-:W4:Y:S01]  /*0060*/  LDC.64 R8, c[0x0][0x390] ;  /* 0x0000e400ff087b82 */ /* 0x000f220000000a00 */
[----:B0-----:R-:W-:-:S06]  /*0070*/  IMAD.WIDE.U32 R2, R11, 0x4, R2 ;  /* 0x000000040b027825 */ /* 0x001fcc00078e0002 */
[----:B-1----:R-:W5:Y:S01]  /*0080*/  LDG.E R3, desc[UR4][R2.64] ;  /* 0x0000000402037981 */ /* 0x002f62000c1e1900 */
[----:B--2---:R-:W-:-:S04]  /*0090*/  IMAD.WIDE.U32 R4, R11, 0x4, R4 ;  /* 0x000000040b047825 */ /* 0x004fc800078e0004 */
[C---:B---3--:R-:W-:Y:S01]  /*00a0*/  IMAD.WIDE.U32 R6, R11.reuse, 0x4, R6 ;  /* 0x000000040b067825 */ /* 0x048fe200078e0006 */
[----:B-----5:R-:W-:Y:S05]  /*00b0*/  STG.E desc[UR4][R4.64], R3 ;  /* 0x0000000304007986 */ /* 0x020fea000c101904 */
[----:B------:R-:W2:Y:S01]  /*00c0*/  LDG.E R7, desc[UR4][R6.64] ;  /* 0x0000000406077981 */ /* 0x000ea2000c1e1900 */
[----:B----4-:R-:W-:-:S05]  /*00d0*/  IMAD.WIDE.U32 R8, R11, 0x4, R8 ;  /* 0x000000040b087825 */ /* 0x010fca00078e0008 */
[----:B--2---:R-:W-:Y:S01]  /*00e0*/  STG.E desc[UR4][R8.64], R7 ;  /* 0x0000000708007986 */ /* 0x004fe2000c101904 */
[----:B------:R-:W-:Y:S05]  /*00f0*/  EXIT ;  /* 0x000000000000794d */ /* 0x000fea0003800000 */
.L_x_22:
        /* <DEDUP_REMOVED lines=16> */
.L_x_68:


//--------------------- .text._Z6p_op_2Pf         --------------------------
	.section	.text._Z6p_op_2Pf,"ax",@progbits
	.align	128
        .global         _Z6p_op_2Pf
        .type           _Z6p_op_2Pf,@function
        .size           _Z6p_op_2Pf,(.L_x_69 - _Z6p_op_2Pf)
        .other          _Z6p_op_2Pf,@"STO_CUDA_ENTRY STV_DEFAULT"
_Z6p_op_2Pf:
.text._Z6p_op_2Pf:
[----:B------:R-:W-:Y:S08]  /*0000*/  LDC R1, c[0x0][0x37c] ;  /* 0x0000df00ff017b82 */ /* 0x000ff00000000800 */
[----:B------:R-:W0:Y:S01]  /*0010*/  LDC.64 R2, c[0x4][0x8] ;  /* 0x01000200ff027b82 */ /* 0x000e220000000a00 */
[----:B------:R-:W0:Y:S01]  /*0020*/  LDCU.64 UR4, c[0x0][0x358] ;  /* 0x00006b00ff0477ac */ /* 0x000e220008000a00 */
[----:B------:R-:W1:Y:S06]  /*0030*/  S2R R11, SR_TID.X ;  /* 0x00000000000b7919 */ /* 0x000e6c0000002100 */
[----:B------:R-:W2:Y:S01]  /*0040*/  LDC.64 R8, c[0x0][0x380] ;  /* 0x0000e000ff087b82 */ /* 0x000ea20000000a00 */
[----:B0-----:R-:W3:Y:S02]  /*0050*/  LDG.E R0, desc[UR4][R2.64] ;  /* 0x0000000402007981 */ /* 0x001ee4000c1e1900 */
[----:B---3--:R-:W-:-:S05]  /*0060*/  IADD3 R5, PT, PT, R0, -0x1, RZ ;  /* 0xffffffff00057810 */ /* 0x008fca0007ffe0ff */
[----:B-1----:R-:W-:-:S04]  /*0070*/  IMAD R5, R0, R5, R11 ;  /* 0x0000000500057224 */ /* 0x002fc800078e020b */
[----:B--2---:R-:W-:-:S05]  /*0080*/  IMAD.WIDE.U32 R4, R5, 0x4, R8 ;  /* 0x0000000405047825 */ /* 0x004fca00078e0008 */
[----:B------:R-:W-:Y:S04]  /*0090*/  STG.E desc[UR4][R4.64], RZ ;  /* 0x000000ff04007986 */ /* 0x000fe8000c101904 */
[----:B------:R-:W2:Y:S02]  /*00a0*/  LDG.E R0, desc[UR4][R2.64] ;  /* 0x0000000402007981 */ /* 0x000ea4000c1e1900 */
[----:B--2---:R-:W-:-:S05]  /*00b0*/  IADD3 R7, PT, PT, R0, R11, RZ ;  /* 0x0000000b00077210 */ /* 0x004fca0007ffe0ff */
[----:B------:R-:W-:-:S06]  /*00c0*/  IMAD.WIDE.U32 R6, R7, 0x4, R8 ;  /* 0x0000000407067825 */ /* 0x000fcc00078e0008 */
[----:B------:R-:W2:Y:S01]  /*00d0*/  LDG.E R7, desc[UR4][R6.64] ;  /* 0x0000000406077981 */ /* 0x000ea2000c1e1900 */
[----:B------:R-:W-:-:S05]  /*00e0*/  IMAD.WIDE.U32 R8, R11, 0x4, R8 ;  /* 0x000000040b087825 */ /* 0x000fca00078e0008 */
[----:B--2---:R-:W-:Y:S01]  /*00f0*/  STG.E desc[UR4][R8.64], R7 ;  /* 0x0000000708007986 */ /* 0x004fe2000c101904 */
[----:B------:R-:W-:Y:S05]  /*0100*/  EXIT ;  /* 0x000000000000794d */ /* 0x000fea0003800000 */
.L_x_23:
        /* <DEDUP_REMOVED lines=15> */
.L_x_69:


//--------------------- .text._Z6p_op_1Pf         --------------------------
	.section	.text._Z6p_op_1Pf,"ax",@progbits
	.align	128
        .global         _Z6p_op_1Pf
        .type           _Z6p_op_1Pf,@function
        .size           _Z6p_op_1Pf,(.L_x_70 - _Z6p_op_1Pf)
        .other          _Z6p_op_1Pf,@"STO_CUDA_ENTRY STV_DEFAULT"
_Z6p_op_1Pf:
.text._Z6p_op_1Pf:
[----:B------:R-:W-:Y:S08]  /*0000*/  LDC R1, c[0x0][0x37c] ;  /* 0x0000df00ff017b82 */ /* 0x000ff00000000800 */
[----:B------:R-:W0:Y:S01]  /*0010*/  LDC.64 R2, c[0x4][RZ] ;  /* 0x01000000ff027b82 */ /* 0x000e220000000a00 */
[----:B------:R-:W0:Y:S01]  /*0020*/  LDCU.64 UR4, c[0x0][0x358] ;  /* 0x00006b00ff0477ac */ /* 0x000e220008000a00 */
[----:B------:R-:W1:Y:S06]  /*0030*/  S2R R11, SR_TID.X ;  /* 0x00000000000b7919 */ /* 0x000e6c0000002100 */
[----:B------:R-:W2:Y:S01]  /*0040*/  LDC.64 R8, c[0x0][0x380] ;  /* 0x0000e000ff087b82 */ /* 0x000ea20000000a00 */
[----:B0-----:R-:W1:Y:S02]  /*0050*/  LDG.E R2, desc[UR4][R2.64] ;  /* 0x0000000402027981 */ /* 0x001e64000c1e1900 */
[----:B-1----:R-:W-:-:S04]  /*0060*/  IADD3 R0, PT, PT, R2, R11, RZ ;  /* 0x0000000b02007210 */ /* 0x002fc80007ffe0ff */
[----:B------:R-:W-:-:S05]  /*0070*/  IADD3 R5, PT, PT, R0, -0x2, RZ ;  /* 0xfffffffe00057810 */ /* 0x000fca0007ffe0ff */
[----:B--2---:R-:W-:-:S06]  /*0080*/  IMAD.WIDE.U32 R4, R5, 0x4, R8 ;  /* 0x0000000405047825 */ /* 0x004fcc00078e0008 */
[----:B------:R-:W2:Y:S01]  /*0090*/  LDG.E R5, desc[UR4][R4.64] ;  /* 0x0000000404057981 */ /* 0x000ea2000c1e1900 */
[----:B------:R-:W-:-:S05]  /*00a0*/  IADD3 R7, PT, PT, R0, -0x1, RZ ;  /* 0xffffffff00077810 */ /* 0x000fca0007ffe0ff */
[----:B------:R-:W-:-:S04]  /*00b0*/  IMAD.WIDE.U32 R6, R7, 0x4, R8 ;  /* 0x0000000407067825 */ /* 0x000fc800078e0008 */
[----:B------:R-:W-:Y:S01]  /*00c0*/  IMAD.WIDE.U32 R8, R11, 0x4, R8 ;  /* 0x000000040b087825 */ /* 0x000fe200078e0008 */
[----:B--2---:R-:W-:Y:S04]  /*00d0*/  STG.E desc[UR4][R6.64], R5 ;  /* 0x0000000506007986 */ /* 0x004fe8000c101904 */
[----:B------:R-:W2:Y:S04]  /*00e0*/  LDG.E R3, desc[UR4][R8.64+0x4] ;  /* 0x0000040408037981 */ /* 0x000ea8000c1e1900 */
[----:B--2---:R-:W-:Y:S01]  /*00f0*/  STG.E desc[UR4][R8.64], R3 ;  /* 0x0000000308007986 */ /* 0x004fe2000c101904 */
[----:B------:R-:W-:Y:S05]  /*0100*/  EXIT ;  /* 0x000000000000794d */ /* 0x000fea0003800000 */
.L_x_24:
        /* <DEDUP_REMOVED lines=15> */
.L_x_70:


//--------------------- .text._Z6p_calcPfS_S_     --------------------------
	.section	.text._Z6p_calcPfS_S_,"ax",@progbits
	.align	128
        .global         _Z6p_calcPfS_S_
        .type           _Z6p_calcPfS_S_,@function
        .size           _Z6p_calcPfS_S_,(.L_x_60 - _Z6p_calcPfS_S_)
        .other          _Z6p_calcPfS_S_,@"STO_CUDA_ENTRY STV_DEFAULT"
_Z6p_calcPfS_S_:
.text._Z6p_calcPfS_S_:
        /* <DEDUP_REMOVED lines=10> */
[----:B------:R-:W-:Y:S05]  /*00a0*/  CALL.REL.NOINC `($__internal_5_$__cuda_sm20_rem_u16) ;  /* 0x0000000800f47944 */ /* 0x000fea0003c00000 */
[C---:B------:R-:W-:Y:S01]  /*00b0*/  LOP3.LUT R2, R8.reuse, 0xffff, RZ, 0xc0, !PT ;  /* 0x0000ffff08027812 */ /* 0x040fe200078ec0ff */
        /* <DEDUP_REMOVED lines=9> */
[----:B------:R-:W-:Y:S05]  /*0150*/  CALL.REL.NOINC `($__internal_4_$__cuda_sm20_div_u16) ;  /* 0x00000008007c7944 */ /* 0x000fea0003c00000 */
[----:B------:R-:W0:Y:S02]  /*0160*/  LDC.64 R4, c[0x4][RZ] ;  /* 0x01000000ff047b82 */ /* 0x000e240000000a00 */
[----:B0-----:R-:W2:Y:S01]  /*0170*/  LDG.E R4, desc[UR4][R4.64] ;  /* 0x0000000404047981 */ /* 0x001ea2000c1e1900 */
[----:B------:R-:W-:Y:S01]  /*0180*/  LOP3.LUT R2, R7, 0xffff, RZ, 0xc0, !PT ;  /* 0x0000ffff07027812 */ /* 0x000fe200078ec0ff */
[----:B--2---:R-:W-:-:S05]  /*0190*/  VIADD R7, R4, 0xffffffff ;  /* 0xffffffff04077836 */ /* 0x004fca0000000000 */
[----:B------:R-:W-:-:S13]  /*01a0*/  ISETP.NE.AND P0, PT, R7, R2, PT ;  /* 0x000000020700720c */ /* 0x000fda0003f05270 */
[----:B------:R-:W-:Y:S05]  /*01b0*/  @!P0 EXIT ;  /* 0x000000000000894d */ /* 0x000fea0003800000 */
[----:B------:R-:W0:Y:S08]  /*01c0*/  LDC.64 R8, c[0x4][0x20] ;  /* 0x01000800ff087b82 */ /* 0x000e300000000a00 */
[----:B------:R-:W1:Y:S08]  /*01d0*/  LDC.64 R10, c[0x4][0x28] ;  /* 0x01000a00ff0a7b82 */ /* 0x000e700000000a00 */
[----:B------:R-:W2:Y:S01]  /*01e0*/  LDC.64 R14, c[0x0][0x390] ;  /* 0x0000e400ff0e7b82 */ /* 0x000ea20000000a00 */
[----:B0-----:R-:W3:Y:S07]  /*01f0*/  LDG.E.64 R8, desc[UR4][R8.64] ;  /* 0x0000000408087981 */ /* 0x001eee000c1e1b00 */
[----:B------:R-:W0:Y:S01]  /*0200*/  LDC.64 R6, c[0x0][0x388] ;  /* 0x0000e200ff067b82 */ /* 0x000e220000000a00 */
[----:B-1----:R-:W4:Y:S01]  /*0210*/  LDG.E.64 R10, desc[UR4][R10.64] ;  /* 0x000000040a0a7981 */ /* 0x002f22000c1e1b00 */
[----:B--2---:R-:W-:-:S06]  /*0220*/  IMAD.WIDE.U32 R14, R0, 0x4, R14 ;  /* 0x00000004000e7825 */ /* 0x004fcc00078e000e */
[----:B------:R-:W2:Y:S01]  /*0230*/  LDG.E R14, desc[UR4][R14.64] ;  /* 0x000000040e0e7981 */ /* 0x000ea2000c1e1900 */
[----:B------:R-:W-:Y:S02]  /*0240*/  IMAD.IADD R19, R3, 0x1, R0 ;  /* 0x0000000103137824 */ /* 0x000fe400078e0200 */
[----:B------:R-:W-:Y:S02]  /*0250*/  IMAD.IADD R21, R0, 0x1, -R3 ;  /* 0x0000000100157824 */ /* 0x000fe400078e0a03 */
[----:B0-----:R-:W-:-:S04]  /*0260*/  IMAD.WIDE.U32 R18, R19, 0x4, R6 ;  /* 0x0000000413127825 */ /* 0x001fc800078e0006 */
[--C-:B------:R-:W-:Y:S01]  /*0270*/  IMAD.WIDE R20, R21, 0x4, R6.reuse ;  /* 0x0000000415147825 */ /* 0x100fe200078e0206 */
[----:B------:R0:W5:Y:S03]  /*0280*/  LDG.E R2, desc[UR4][R18.64] ;  /* 0x0000000412027981 */ /* 0x000166000c1e1900 */
[----:B------:R-:W-:Y:S01]  /*0290*/  VIADD R17, R0, 0xffffffff ;  /* 0xffffffff00117836 */ /* 0x000fe20000000000 */
[----:B------:R-:W5:Y:S03]  /*02a0*/  LDG.E R3, desc[UR4][R20.64] ;  /* 0x0000000414037981 */ /* 0x000f66000c1e1900 */
[----:B------:R-:W-:-:S04]  /*02b0*/  IMAD.WIDE.U32 R16, R17, 0x4, R6 ;  /* 0x0000000411107825 */ /* 0x000fc800078e0006 */
[----:B------:R-:W-:Y:S01]  /*02c0*/  IMAD.WIDE.U32 R6, R0, 0x4, R6 ;  /* 0x0000000400067825 */ /* 0x000fe200078e0006 */
[----:B------:R1:W5:Y:S04]  /*02d0*/  LDG.E R12, desc[UR4][R16.64] ;  /* 0x00000004100c7981 */ /* 0x000368000c1e1900 */
[----:B------:R-:W5:Y:S01]  /*02e0*/  LDG.E R13, desc[UR4][R6.64+0x4] ;  /* 0x00000404060d7981 */ /* 0x000f62000c1e1900 */
[----:B0-----:R-:W-:Y:S01]  /*02f0*/  IMAD.MOV.U32 R18, RZ, RZ, 0x1 ;  /* 0x00000001ff127424 */ /* 0x001fe200078e00ff */
[----:B------:R-:W-:Y:S01]  /*0300*/  BSSY.RECONVERGENT B0, `(.L_x_25) ;  /* 0x0000021000007945 */ /* 0x000fe20003800200 */
[----:B---3--:R-:W-:-:S08]  /*0310*/  DADD R4, R8, R8 ;  /* 0x0000000008047229 */ /* 0x008fd00000000008 */
[----:B------:R-:W-:-:S08]  /*0320*/  DMUL R4, R8, R4 ;  /* 0x0000000408047228 */ /* 0x000fd00000000000 */
[C---:B----4-:R-:W-:Y:S01]  /*0330*/  DFMA R4, R10.reuse, 2, R4 ;  /* 0x400000000a04782b */ /* 0x050fe20000000004 */
[----:B--2---:R-:W1:Y:S07]  /*0340*/  F2F.F64.F32 R14, R14 ;  /* 0x0000000e000e7310 */ /* 0x004e6e0000201800 */
[----:B------:R-:W-:-:S06]  /*0350*/  DADD R4, R10, R4 ;  /* 0x000000000a047229 */ /* 0x000fcc0000000004 */
[----:B------:R-:W0:Y:S01]  /*0360*/  MUFU.RCP64H R19, R5 ;  /* 0x0000000500137308 */ /* 0x000e220000001800 */
[----:B-1----:R-:W-:-:S08]  /*0370*/  DMUL R16, R8, R14 ;  /* 0x0000000e08107228 */ /* 0x002fd00000000000 */
[----:B------:R-:W-:Y:S02]  /*0380*/  DMUL R16, R8, R16 ;  /* 0x0000001008107228 */ /* 0x000fe40000000000 */
[----:B0-----:R-:W-:Y:S01]  /*0390*/  DFMA R20, -R4, R18, 1 ;  /* 0x3ff000000414742b */ /* 0x001fe20000000112 */
[----:B-----5:R-:W-:Y:S01]  /*03a0*/  FADD R12, R13, R12 ;  /* 0x0000000c0d0c7221 */ /* 0x020fe20000000000 */
[----:B------:R-:W-:-:S04]  /*03b0*/  DMUL R8, R8, R8 ;  /* 0x0000000808087228 */ /* 0x000fc80000000000 */
[----:B------:R-:W-:Y:S01]  /*03c0*/  DMUL R6, R10, R16 ;  /* 0x000000100a067228 */ /* 0x000fe20000000000 */
[----:B------:R-:W-:Y:S01]  /*03d0*/  F2F.F64.F32 R12, R12 ;  /* 0x0000000c000c7310 */ /* 0x000fe20000201800 */
[----:B------:R-:W-:-:S06]  /*03e0*/  DFMA R20, R20, R20, R20 ;  /* 0x000000141414722b */ /* 0x000fcc0000000014 */
[----:B------:R-:W-:Y:S02]  /*03f0*/  DMUL R6, R10, R6 ;  /* 0x000000060a067228 */ /* 0x000fe40000000000 */
[----:B------:R-:W-:-:S08]  /*0400*/  DFMA R20, R18, R20, R18 ;  /* 0x000000141214722b */ /* 0x000fd00000000012 */
[----:B------:R-:W-:Y:S01]  /*0410*/  DFMA R18, -R4, R20, 1 ;  /* 0x3ff000000412742b */ /* 0x000fe20000000114 */
[----:B------:R-:W-:-:S07]  /*0420*/  FSETP.GEU.AND P1, PT, |R7|, 6.5827683646048100446e-37, PT ;  /* 0x036000000700780b */ /* 0x000fce0003f2e200 */
[----:B------:R-:W-:Y:S01]  /*0430*/  DFMA R16, R20, R18, R20 ;  /* 0x000000121410722b */ /* 0x000fe20000000014 */
[----:B------:R-:W-:-:S04]  /*0440*/  FADD R20, R2, R3 ;  /* 0x0000000302147221 */ /* 0x000fc80000000000 */
[----:B------:R-:W0:Y:S03]  /*0450*/  F2F.F64.F32 R14, R20 ;  /* 0x00000014000e7310 */ /* 0x000e260000201800 */
[----:B------:R-:W-:-:S08]  /*0460*/  DMUL R18, R6, R16 ;  /* 0x0000001006127228 */ /* 0x000fd00000000000 */
[----:B------:R-:W-:Y:S02]  /*0470*/  DFMA R2, -R4, R18, R6 ;  /* 0x000000120402722b */ /* 0x000fe40000000106 */
[----:B0-----:R-:W-:Y:S02]  /*0480*/  DMUL R14, R8, R14 ;  /* 0x0000000e080e7228 */ /* 0x001fe40000000000 */
[----:B------:R-:W-:-:S04]  /*0490*/  DMUL R8, R10, R10 ;  /* 0x0000000a0a087228 */ /* 0x000fc80000000000 */
[----:B------:R-:W-:-:S04]  /*04a0*/  DFMA R2, R16, R2, R18 ;  /* 0x000000021002722b */ /* 0x000fc80000000012 */
[----:B------:R-:W-:-:S06]  /*04b0*/  DFMA R8, R8, R12, R14 ;  /* 0x0000000c0808722b */ /* 0x000fcc000000000e */
[----:B------:R-:W-:-:S05]  /*04c0*/  FFMA R10, RZ, R5, R3 ;  /* 0x00000005ff0a7223 */ /* 0x000fca0000000003 */
[----:B------:R-:W-:-:S13]  /*04d0*/  FSETP.GT.AND P0, PT, |R10|, 1.469367938527859385e-39, PT ;  /* 0x001000000a00780b */ /* 0x000fda0003f04200 */
[----:B------:R-:W-:Y:S05]  /*04e0*/  @P0 BRA P1, `(.L_x_26) ;  /* 0x0000000000080947 */ /* 0x000fea0000800000 */
[----:B------:R-:W-:-:S07]  /*04f0*/  MOV R12, 0x510 ;  /* 0x00000510000c7802 */ /* 0x000fce0000000f00 */
[----:B------:R-:W-:Y:S05]  /*0500*/  CALL.REL.NOINC `($__internal_3_$__cuda_sm20_div_rn_f64_full) ;  /* 0x00000000001c7944 */ /* 0x000fea0003c00000 */
.L_x_26:
[----:B------:R-:W-:Y:S05]  /*0510*/  BSYNC.RECONVERGENT B0 ;  /* 0x0000000000007941 */ /* 0x000fea0003800200 */
.L_x_25:
[----:B------:R-:W0:Y:S01]  /*0520*/  LDC.64 R4, c[0x0][0x380] ;  /* 0x0000e000ff047b82 */ /* 0x000e220000000a00 */
[----:B------:R-:W-:-:S10]  /*0530*/  DADD R8, R8, -R2 ;  /* 0x0000000008087229 */ /* 0x000fd40000000802 */
[----:B------:R-:W1:Y:S01]  /*0540*/  F2F.F32.F64 R9, R8 ;  /* 0x0000000800097310 */ /* 0x000e620000301000 */
[----:B0-----:R-:W-:-:S05]  /*0550*/  IMAD.WIDE.U32 R2, R0, 0x4, R4 ;  /* 0x0000000400027825 */ /* 0x001fca00078e0004 */
[----:B-1----:R-:W-:Y:S01]  /*0560*/  STG.E desc[UR4][R2.64], R9 ;  /* 0x0000000902007986 */ /* 0x002fe2000c101904 */
[----:B------:R-:W-:Y:S05]  /*0570*/  EXIT ;  /* 0x000000000000794d */ /* 0x000fea0003800000 */
        .weak           $__internal_3_$__cuda_sm20_div_rn_f64_full
        .type           $__internal_3_$__cuda_sm20_div_rn_f64_full,@function
        .size           $__internal_3_$__cuda_sm20_div_rn_f64_full,($__internal_4_$__cuda_sm20_div_u16 - $__internal_3_$__cuda_sm20_div_rn_f64_full)
$__internal_3_$__cuda_sm20_div_rn_f64_full:
[C---:B------:R-:W-:Y:S01]  /*0580*/  FSETP.GEU.AND P0, PT, |R5|.reuse, 1.469367938527859385e-39, PT ;  /* 0x001000000500780b */ /* 0x040fe20003f0e200 */
[----:B------:R-:W-:Y:S01]  /*0590*/  IMAD.MOV.U32 R10, RZ, RZ, 0x1 ;  /* 0x00000001ff0a7424 */ /* 0x000fe200078e00ff */
[----:B------:R-:W-:Y:S01]  /*05a0*/  LOP3.LUT R2, R5, 0x800fffff, RZ, 0xc0, !PT ;  /* 0x800fffff05027812 */ /* 0x000fe200078ec0ff */
[----:B------:R-:W-:Y:S01]  /*05b0*/  BSSY.RECONVERGENT B1, `(.L_x_27) ;  /* 0x0000055000017945 */ /* 0x000fe20003800200 */
[C---:B------:R-:W-:Y:S02]  /*05c0*/  FSETP.GEU.AND P2, PT, |R7|.reuse, 1.469367938527859385e-39, PT ;  /* 0x001000000700780b */ /* 0x040fe40003f4e200 */
[----:B------:R-:W-:Y:S01]  /*05d0*/  LOP3.LUT R3, R2, 0x3ff00000, RZ, 0xfc, !PT ;  /* 0x3ff0000002037812 */ /* 0x000fe200078efcff */
[----:B------:R-:W-:Y:S01]  /*05e0*/  IMAD.MOV.U32 R2, RZ, RZ, R4 ;  /* 0x000000ffff027224 */ /* 0x000fe200078e0004 */
[----:B------:R-:W-:Y:S02]  /*05f0*/  LOP3.LUT R13, R7, 0x7ff00000, RZ, 0xc0, !PT ;  /* 0x7ff00000070d7812 */ /* 0x000fe400078ec0ff */
[----:B------:R-:W-:-:S03]  /*0600*/  LOP3.LUT R16, R5, 0x7ff00000, RZ, 0xc0, !PT ;  /* 0x7ff0000005107812 */ /* 0x000fc600078ec0ff */
[----:B------:R-:W-:Y:S01]  /*0610*/  @!P0 DMUL R2, R4, 8.98846567431157953865e+307 ;  /* 0x7fe0000004028828 */ /* 0x000fe20000000000 */
[----:B------:R-:W-:-:S03]  /*0620*/  ISETP.GE.U32.AND P1, PT, R13, R16, PT ;  /* 0x000000100d00720c */ /* 0x000fc60003f26070 */
[----:B------:R-:W-:Y:S02]  /*0630*/  @!P2 LOP3.LUT R20, R5, 0x7ff00000, RZ, 0xc0, !PT ;  /* 0x7ff000000514a812 */ /* 0x000fe400078ec0ff */
[----:B------:R-:W0:Y:S02]  /*0640*/  MUFU.RCP64H R11, R3 ;  /* 0x00000003000b7308 */ /* 0x000e240000001800 */
[----:B------:R-:W-:Y:S01]  /*0650*/  @!P2 ISETP.GE.U32.AND P3, PT, R13, R20, PT ;  /* 0x000000140d00a20c */ /* 0x000fe20003f66070 */
[----:B------:R-:W-:Y:S01]  /*0660*/  @!P2 IMAD.MOV.U32 R20, RZ, RZ, RZ ;  /* 0x000000ffff14a224 */ /* 0x000fe200078e00ff */
[----:B0-----:R-:W-:-:S08]  /*0670*/  DFMA R14, R10, -R2, 1 ;  /* 0x3ff000000a0e742b */ /* 0x001fd00000000802 */
[----:B------:R-:W-:Y:S01]  /*0680*/  DFMA R18, R14, R14, R14 ;  /* 0x0000000e0e12722b */ /* 0x000fe2000000000e */
[----:B------:R-:W-:-:S05]  /*0690*/  IMAD.MOV.U32 R14, RZ, RZ, 0x1ca00000 ;  /* 0x1ca00000ff0e7424 */ /* 0x000fca00078e00ff */
[C---:B------:R-:W-:Y:S02]  /*06a0*/  @!P2 SEL R15, R14.reuse, 0x63400000, !P3 ;  /* 0x634000000e0fa807 */ /* 0x040fe40005800000 */
[----:B------:R-:W-:Y:S01]  /*06b0*/  DFMA R18, R10, R18, R10 ;  /* 0x000000120a12722b */ /* 0x000fe2000000000a */
[----:B------:R-:W-:Y:S01]  /*06c0*/  SEL R11, R14, 0x63400000, !P1 ;  /* 0x634000000e0b7807 */ /* 0x000fe20004800000 */
[----:B------:R-:W-:Y:S01]  /*06d0*/  IMAD.MOV.U32 R10, RZ, RZ, R6 ;  /* 0x000000ffff0a7224 */ /* 0x000fe200078e0006 */
[--C-:B------:R-:W-:Y:S02]  /*06e0*/  @!P2 LOP3.LUT R15, R15, 0x80000000, R7.reuse, 0xf8, !PT ;  /* 0x800000000f0fa812 */ /* 0x100fe400078ef807 */
[----:B------:R-:W-:Y:S02]  /*06f0*/  LOP3.LUT R11, R11, 0x800fffff, R7, 0xf8, !PT ;  /* 0x800fffff0b0b7812 */ /* 0x000fe400078ef807 */
[----:B------:R-:W-:Y:S01]  /*0700*/  @!P2 LOP3.LUT R21, R15, 0x100000, RZ, 0xfc, !PT ;  /* 0x001000000f15a812 */ /* 0x000fe200078efcff */
[----:B------:R-:W-:-:S05]  /*0710*/  DFMA R22, R18, -R2, 1 ;  /* 0x3ff000001216742b */ /* 0x000fca0000000802 */
[----:B------:R-:W-:-:S03]  /*0720*/  @!P2 DFMA R10, R10, 2, -R20 ;  /* 0x400000000a0aa82b */ /* 0x000fc60000000814 */
[----:B------:R-:W-:Y:S01]  /*0730*/  DFMA R18, R18, R22, R18 ;  /* 0x000000161212722b */ /* 0x000fe20000000012 */
[----:B------:R-:W-:Y:S02]  /*0740*/  IMAD.MOV.U32 R23, RZ, RZ, R13 ;  /* 0x000000ffff177224 */ /* 0x000fe400078e000d */
[----:B------:R-:W-:Y:S01]  /*0750*/  IMAD.MOV.U32 R22, RZ, RZ, R16 ;  /* 0x000000ffff167224 */ /* 0x000fe200078e0010 */
[----:B------:R-:W-:-:S03]  /*0760*/  @!P0 LOP3.LUT R22, R3, 0x7ff00000, RZ, 0xc0, !PT ;  /* 0x7ff0000003168812 */ /* 0x000fc600078ec0ff */
[----:B------:R-:W-:Y:S01]  /*0770*/  @!P2 LOP3.LUT R23, R11, 0x7ff00000, RZ, 0xc0, !PT ;  /* 0x7ff000000b17a812 */ /* 0x000fe200078ec0ff */
[----:B------:R-:W-:Y:S01]  /*0780*/  DMUL R20, R18, R10 ;  /* 0x0000000a12147228 */ /* 0x000fe20000000000 */
[----:B------:R-:W-:-:S03]  /*0790*/  VIADD R24, R22, 0xffffffff ;  /* 0xffffffff16187836 */ /* 0x000fc60000000000 */
[----:B------:R-:W-:-:S04]  /*07a0*/  VIADD R15, R23, 0xffffffff ;  /* 0xffffffff170f7836 */ /* 0x000fc80000000000 */
[----:B------:R-:W-:Y:S01]  /*07b0*/  DFMA R16, R20, -R2, R10 ;  /* 0x800000021410722b */ /* 0x000fe2000000000a */
[----:B------:R-:W-:-:S04]  /*07c0*/  ISETP.GT.U32.AND P0, PT, R15, 0x7feffffe, PT ;  /* 0x7feffffe0f00780c */ /* 0x000fc80003f04070 */
[----:B------:R-:W-:-:S03]  /*07d0*/  ISETP.GT.U32.OR P0, PT, R24, 0x7feffffe, P0 ;  /* 0x7feffffe1800780c */ /* 0x000fc60000704470 */
[----:B------:R-:W-:-:S10]  /*07e0*/  DFMA R16, R18, R16, R20 ;  /* 0x000000101210722b */ /* 0x000fd40000000014 */
[----:B------:R-:W-:Y:S05]  /*07f0*/  @P0 BRA `(.L_x_28) ;  /* 0x00000000006c0947 */ /* 0x000fea0003800000 */
[----:B------:R-:W-:-:S04]  /*0800*/  LOP3.LUT R18, R5, 0x7ff00000, RZ, 0xc0, !PT ;  /* 0x7ff0000005127812 */ /* 0x000fc800078ec0ff */
[CC--:B------:R-:W-:Y:S02]  /*0810*/  VIADDMNMX R6, R13.reuse, -R18.reuse, 0xb9600000, !PT ;  /* 0xb96000000d067446 */ /* 0x0c0fe40007800912 */
[----:B------:R-:W-:Y:S02]  /*0820*/  ISETP.GE.U32.AND P0, PT, R13, R18, PT ;  /* 0x000000120d00720c */ /* 0x000fe40003f06070 */
[----:B------:R-:W-:Y:S02]  /*0830*/  VIMNMX R6, PT, PT, R6, 0x46a00000, PT ;  /* 0x46a0000006067848 */ /* 0x000fe40003fe0100 */
[----:B------:R-:W-:-:S05]  /*0840*/  SEL R13, R14, 0x63400000, !P0 ;  /* 0x634000000e0d7807 */ /* 0x000fca0004000000 */
[----:B------:R-:W-:Y:S02]  /*0850*/  IMAD.IADD R13, R6, 0x1, -R13 ;  /* 0x00000001060d7824 */ /* 0x000fe400078e0a0d */
[----:B------:R-:W-:Y:S02]  /*0860*/  IMAD.MOV.U32 R6, RZ, RZ, RZ ;  /* 0x000000ffff067224 */ /* 0x000fe400078e00ff */
        /* <DEDUP_REMOVED lines=10> */
[----:B------:R-:W-:Y:S01]  /*0910*/  IMAD.MOV R3, RZ, RZ, -R13 ;  /* 0x000000ffff037224 */ /* 0x000fe200078e0a0d */
[----:B------:R-:W-:Y:S01]  /*0920*/  DMUL.RP R6, R16, R6 ;  /* 0x0000000610067228 */ /* 0x000fe20000008000 */
[----:B------:R-:W-:Y:S01]  /*0930*/  IMAD.MOV.U32 R2, RZ, RZ, RZ ;  /* 0x000000ffff027224 */ /* 0x000fe200078e00ff */
[----:B------:R-:W-:-:S05]  /*0940*/  IADD3 R13, PT, PT, -R13, -0x43300000, RZ ;  /* 0xbcd000000d0d7810 */ /* 0x000fca0007ffe1ff */
[----:B------:R-:W-:-:S03]  /*0950*/  DFMA R2, R14, -R2, R16 ;  /* 0x800000020e02722b */ /* 0x000fc60000000010 */
[----:B------:R-:W-:-:S07]  /*0960*/  LOP3.LUT R5, R7, R5, RZ, 0x3c, !PT ;  /* 0x0000000507057212 */ /* 0x000fce00078e3cff */
[----:B------:R-:W-:-:S04]  /*0970*/  FSETP.NEU.AND P0, PT, |R3|, R13, PT ;  /* 0x0000000d0300720b */ /* 0x000fc80003f0d200 */
[----:B------:R-:W-:Y:S02]  /*0980*/  FSEL R14, R6, R14, !P0 ;  /* 0x0000000e060e7208 */ /* 0x000fe40004000000 */
[----:B------:R-:W-:Y:S01]  /*0990*/  FSEL R15, R5, R15, !P0 ;  /* 0x0000000f050f7208 */ /* 0x000fe20004000000 */
[----:B------:R-:W-:Y:S06]  /*09a0*/  BRA `(.L_x_29) ;  /* 0x0000000000547947 */ /* 0x000fec0003800000 */
.L_x_28:
[----:B------:R-:W-:-:S14]  /*09b0*/  DSETP.NAN.AND P0, PT, R6, R6, PT ;  /* 0x000000060600722a */ /* 0x000fdc0003f08000 */
[----:B------:R-:W-:Y:S05]  /*09c0*/  @P0 BRA `(.L_x_30) ;  /* 0x0000000000440947 */ /* 0x000fea0003800000 */
[----:B------:R-:W-:-:S14]  /*09d0*/  DSETP.NAN.AND P0, PT, R4, R4, PT ;  /* 0x000000040400722a */ /* 0x000fdc0003f08000 */
[----:B------:R-:W-:Y:S05]  /*09e0*/  @P0 BRA `(.L_x_31) ;  /* 0x0000000000300947 */ /* 0x000fea0003800000 */
[----:B------:R-:W-:Y:S01]  /*09f0*/  ISETP.NE.AND P0, PT, R23, R22, PT ;  /* 0x000000161700720c */ /* 0x000fe20003f05270 */
[----:B------:R-:W-:Y:S02]  /*0a00*/  IMAD.MOV.U32 R14, RZ, RZ, 0x0 ;  /* 0x00000000ff0e7424 */ /* 0x000fe400078e00ff */
[----:B------:R-:W-:-:S10]  /*0a10*/  IMAD.MOV.U32 R15, RZ, RZ, -0x80000 ;  /* 0xfff80000ff0f7424 */ /* 0x000fd400078e00ff */
[----:B------:R-:W-:Y:S05]  /*0a20*/  @!P0 BRA `(.L_x_29) ;  /* 0x0000000000348947 */ /* 0x000fea0003800000 */
[----:B------:R-:W-:Y:S02]  /*0a30*/  ISETP.NE.AND P0, PT, R23, 0x7ff00000, PT ;  /* 0x7ff000001700780c */ /* 0x000fe40003f05270 */
[----:B------:R-:W-:Y:S02]  /*0a40*/  LOP3.LUT R15, R7, 0x80000000, R5, 0x48, !PT ;  /* 0x80000000070f7812 */ /* 0x000fe400078e4805 */
[----:B------:R-:W-:-:S13]  /*0a50*/  ISETP.EQ.OR P0, PT, R22, RZ, !P0 ;  /* 0x000000ff1600720c */ /* 0x000fda0004702670 */
[----:B------:R-:W-:Y:S01]  /*0a60*/  @P0 LOP3.LUT R2, R15, 0x7ff00000, RZ, 0xfc, !PT ;  /* 0x7ff000000f020812 */ /* 0x000fe200078efcff */
[----:B------:R-:W-:Y:S02]  /*0a70*/  @!P0 IMAD.MOV.U32 R14, RZ, RZ, RZ ;  /* 0x000000ffff0e8224 */ /* 0x000fe400078e00ff */
[----:B------:R-:W-:Y:S02]  /*0a80*/  @P0 IMAD.MOV.U32 R14, RZ, RZ, RZ ;  /* 0x000000ffff0e0224 */ /* 0x000fe400078e00ff */
[----:B------:R-:W-:Y:S01]  /*0a90*/  @P0 IMAD.MOV.U32 R15, RZ, RZ, R2 ;  /* 0x000000ffff0f0224 */ /* 0x000fe200078e0002 */
[----:B------:R-:W-:Y:S06]  /*0aa0*/  BRA `(.L_x_29) ;  /* 0x0000000000147947 */ /* 0x000fec0003800000 */
.L_x_31:
[----:B------:R-:W-:Y:S01]  /*0ab0*/  LOP3.LUT R15, R5, 0x80000, RZ, 0xfc, !PT ;  /* 0x00080000050f7812 */ /* 0x000fe200078efcff */
[----:B------:R-:W-:Y:S01]  /*0ac0*/  IMAD.MOV.U32 R14, RZ, RZ, R4 ;  /* 0x000000ffff0e7224 */ /* 0x000fe200078e0004 */
[----:B------:R-:W-:Y:S06]  /*0ad0*/  BRA `(.L_x_29) ;  /* 0x0000000000087947 */ /* 0x000fec0003800000 */
.L_x_30:
[----:B------:R-:W-:Y:S01]  /*0ae0*/  LOP3.LUT R15, R7, 0x80000, RZ, 0xfc, !PT ;  /* 0x00080000070f7812 */ /* 0x000fe200078efcff */
[----:B------:R-:W-:-:S07]  /*0af0*/  IMAD.MOV.U32 R14, RZ, RZ, R6 ;  /* 0x000000ffff0e7224 */ /* 0x000fce00078e0006 */
.L_x_29:
[----:B------:R-:W-:Y:S05]  /*0b00*/  BSYNC.RECONVERGENT B1 ;  /* 0x0000000000017941 */ /* 0x000fea0003800200 */
.L_x_27:
[----:B------:R-:W-:Y:S02]  /*0b10*/  IMAD.MOV.U32 R13, RZ, RZ, 0x0 ;  /* 0x00000000ff0d7424 */ /* 0x000fe400078e00ff */
[----:B------:R-:W-:Y:S02]  /*0b20*/  IMAD.MOV.U32 R2, RZ, RZ, R14 ;  /* 0x000000ffff027224 */ /* 0x000fe400078e000e */
[----:B------:R-:W-:Y:S01]  /*0b30*/  IMAD.MOV.U32 R3, RZ, RZ, R15 ;  /* 0x000000ffff037224 */ /* 0x000fe200078e000f */
[----:B------:R-:W-:Y:S06]  /*0b40*/  RET.REL.NODEC R12 `(_Z6p_calcPfS_S_) ;  /* 0xfffffff40c2c7950 */ /* 0x000fec0003c3ffff */
        .weak           $__internal_4_$__cuda_sm20_div_u16
        .type           $__internal_4_$__cuda_sm20_div_u16,@function
        .size           $__internal_4_$__cuda_sm20_div_u16,($__internal_5_$__cuda_sm20_rem_u16 - $__internal_4_$__cuda_sm20_div_u16)
$__internal_4_$__cuda_sm20_div_u16:
        /* <DEDUP_REMOVED lines=16> */
[----:B0-----:R-:W-:Y:S01]  /*0c50*/  LOP3.LUT R7, R2, 0xffff, RZ, 0xc0, !PT ;  /* 0x0000ffff02077812 */ /* 0x001fe200078ec0ff */
[----:B------:R-:W-:Y:S01]  /*0c60*/  @!P0 IMAD.MOV.U32 R7, RZ, RZ, -0x1 ;  /* 0xffffffffff078424 */ /* 0x000fe200078e00ff */
[----:B------:R-:W-:Y:S06]  /*0c70*/  RET.REL.NODEC R4 `(_Z6p_calcPfS_S_) ;  /* 0xfffffff004e07950 */ /* 0x000fec0003c3ffff */
        .weak           $__internal_5_$__cuda_sm20_rem_u16
        .type           $__internal_5_$__cuda_sm20_rem_u16,@function
        .size           $__internal_5_$__cuda_sm20_rem_u16,(.L_x_60 - $__internal_5_$__cuda_sm20_rem_u16)
$__internal_5_$__cuda_sm20_rem_u16:
        /* <DEDUP_REMOVED lines=14> */
[----:B0-----:R-:W-:-:S05]  /*0d60*/  LOP3.LUT R4, R7, 0xffff, RZ, 0xc0, !PT ;  /* 0x0000ffff07047812 */ /* 0x001fca00078ec0ff */
[----:B------:R-:W-:-:S04]  /*0d70*/  IMAD.MOV R4, RZ, RZ, -R4 ;  /* 0x000000ffff047224 */ /* 0x000fc800078e0a04 */
[----:B------:R-:W-:Y:S02]  /*0d80*/  IMAD R8, R5, R4, R2 ;  /* 0x0000000405087224 */ /* 0x000fe400078e0202 */
[----:B------:R-:W-:Y:S02]  /*0d90*/  IMAD.MOV.U32 R4, RZ, RZ, R9 ;  /* 0x000000ffff047224 */ /* 0x000fe400078e0009 */
[----:B------:R-:W-:Y:S02]  /*0da0*/  IMAD.MOV.U32 R5, RZ, RZ, 0x0 ;  /* 0x00000000ff057424 */ /* 0x000fe400078e00ff */
[----:B------:R-:W-:Y:S02]  /*0db0*/  @!P0 IMAD.MOV.U32 R8, RZ, RZ, -0x1 ;  /* 0xffffffffff088424 */ /* 0x000fe400078e00ff */
[----:B------:R-:W-:Y:S05]  /*0dc0*/  RET.REL.NODEC R4 `(_Z6p_calcPfS_S_) ;  /* 0xfffffff0048c7950 */ /* 0x000fea0003c3ffff */
.L_x_32:
        /* <DEDUP_REMOVED lines=11> */
.L_x_60:


//--------------------- .text._Z9pn_p_copyPfS_    --------------------------
	.section	.text._Z9pn_p_copyPfS_,"ax",@progbits
	.align	128
        .global         _Z9pn_p_copyPfS_
        .type           _Z9pn_p_copyPfS_,@function
        .size           _Z9pn_p_copyPfS_,(.L_x_72 - _Z9pn_p_copyPfS_)
        .other          _Z9pn_p_copyPfS_,@"STO_CUDA_ENTRY STV_DEFAULT"
_Z9pn_p_copyPfS_:
.text._Z9pn_p_copyPfS_:
[----:B------:R-:W-:Y:S01]  /*0000*/  LDC R1, c[0x0][0x37c] ;  /* 0x0000df00ff017b82 */ /* 0x000fe20000000800 */
[----:B------:R-:W0:Y:S07]  /*0010*/  S2R R7, SR_TID.X ;  /* 0x0000000000077919 */ /* 0x000e2e0000002100 */
[----:B------:R-:W0:Y:S01]  /*0020*/  LDC.64 R2, c[0x0][0x388] ;  /* 0x0000e200ff027b82 */ /* 0x000e220000000a00 */
[----:B------:R-:W1:Y:S07]  /*0030*/  LDCU.64 UR4, c[0x0][0x358] ;  /* 0x00006b00ff0477ac */ /* 0x000e6e0008000a00 */
[----:B------:R-:W2:Y:S01]  /*0040*/  LDC.64 R4, c[0x0][0x380] ;  /* 0x0000e000ff047b82 */ /* 0x000ea20000000a00 */
[----:B0-----:R-:W-:-:S06]  /*0050*/  IMAD.WIDE.U32 R2, R7, 0x4, R2 ;  /* 0x0000000407027825 */ /* 0x001fcc00078e0002 */
[----:B-1----:R-:W3:Y:S01]  /*0060*/  LDG.E R3, desc[UR4][R2.64] ;  /* 0x0000000402037981 */ /* 0x002ee2000c1e1900 */
[----:B--2---:R-:W-:-:S05]  /*0070*/  IMAD.WIDE.U32 R4, R7, 0x4, R4 ;  /* 0x0000000407047825 */ /* 0x004fca00078e0004 */
[----:B---3--:R-:W-:Y:S01]  /*0080*/  STG.E desc[UR4][R4.64], R3 ;  /* 0x0000000304007986 */ /* 0x008fe2000c101904 */
[----:B------:R-:W-:Y:S05]  /*0090*/  EXIT ;  /* 0x000000000000794d */ /* 0x000fea0003800000 */
.L_x_33:
        /* <DEDUP_REMOVED lines=14> */
.L_x_72:


//--------------------- .text._Z6b_calcPfS_S_     --------------------------
	.section	.text._Z6b_calcPfS_S_,"ax",@progbits
	.align	128
        .global         _Z6b_calcPfS_S_
        .type           _Z6b_calcPfS_S_,@function
        .size           _Z6b_calcPfS_S_,(.L_x_64 - _Z6b_calcPfS_S_)
        .other          _Z6b_calcPfS_S_,@"STO_CUDA_ENTRY STV_DEFAULT"
_Z6b_calcPfS_S_:
.text._Z6b_calcPfS_S_:
        /* <DEDUP_REMOVED lines=10> */
[----:B------:R-:W-:Y:S05]  /*00a0*/  CALL.REL.NOINC `($__internal_9_$__cuda_sm20_rem_u16) ;  /* 0x0000001400707944 */ /* 0x000fea0003c00000 */
        /* <DEDUP_REMOVED lines=10> */
[----:B------:R-:W-:Y:S05]  /*0150*/  CALL.REL.NOINC `($__internal_8_$__cuda_sm20_div_u16) ;  /* 0x0000001000f87944 */ /* 0x000fea0003c00000 */
[----:B------:R-:W0:Y:S02]  /*0160*/  LDC.64 R2, c[0x4][RZ] ;  /* 0x01000000ff027b82 */ /* 0x000e240000000a00 */
[----:B0-----:R-:W2:Y:S01]  /*0170*/  LDG.E R2, desc[UR4][R2.64] ;  /* 0x0000000402027981 */ /* 0x001ea2000c1e1900 */
[----:B------:R-:W-:Y:S01]  /*0180*/  LOP3.LUT R0, R6, 0xffff, RZ, 0xc0, !PT ;  /* 0x0000ffff06007812 */ /* 0x000fe200078ec0ff */
[----:B--2---:R-:W-:-:S05]  /*0190*/  VIADD R7, R2, 0xffffffff ;  /* 0xffffffff02077836 */ /* 0x004fca0000000000 */
[----:B------:R-:W-:-:S13]  /*01a0*/  ISETP.NE.AND P0, PT, R7, R0, PT ;  /* 0x000000000700720c */ /* 0x000fda0003f05270 */
[----:B------:R-:W-:Y:S05]  /*01b0*/  @!P0 EXIT ;  /* 0x000000000000894d */ /* 0x000fea0003800000 */
[----:B------:R-:W0:Y:S02]  /*01c0*/  LDC.64 R2, c[0x4][0x30] ;  /* 0x01000c00ff027b82 */ /* 0x000e240000000a00 */
[----:B0-----:R-:W2:Y:S06]  /*01d0*/  LDG.E.64 R2, desc[UR4][R2.64] ;  /* 0x0000000402027981 */ /* 0x001eac000c1e1b00 */
[----:B------:R-:W0:Y:S02]  /*01e0*/  LDC.64 R10, c[0x4][0x38] ;  /* 0x01000e00ff0a7b82 */ /* 0x000e240000000a00 */
[----:B0-----:R-:W5:Y:S01]  /*01f0*/  LDG.E.64 R10, desc[UR4][R10.64] ;  /* 0x000000040a0a7981 */ /* 0x001f62000c1e1b00 */
[----:B--2---:R-:W0:Y:S01]  /*0200*/  MUFU.RCP64H R7, R3 ;  /* 0x0000000300077308 */ /* 0x004e220000001800 */
[----:B------:R-:W-:-:S05]  /*0210*/  VIADD R6, R3, 0x300402 ;  /* 0x0030040203067836 */ /* 0x000fca0000000000 */
[----:B------:R-:W-:Y:S01]  /*0220*/  FSETP.GEU.AND P0, PT, |R6|, 5.8789094863358348022e-39, PT ;  /* 0x004004020600780b */ /* 0x000fe20003f0e200 */
[----:B0-----:R-:W-:-:S08]  /*0230*/  DFMA R12, -R2, R6, 1 ;  /* 0x3ff00000020c742b */ /* 0x001fd00000000106 */
[----:B------:R-:W-:-:S08]  /*0240*/  DFMA R12, R12, R12, R12 ;  /* 0x0000000c0c0c722b */ /* 0x000fd0000000000c */
[----:B------:R-:W-:-:S08]  /*0250*/  DFMA R12, R6, R12, R6 ;  /* 0x0000000c060c722b */ /* 0x000fd00000000006 */
[----:B------:R-:W-:-:S08]  /*0260*/  DFMA R14, -R2, R12, 1 ;  /* 0x3ff00000020e742b */ /* 0x000fd0000000010c */
[----:B------:R-:W-:Y:S01]  /*0270*/  DFMA R12, R12, R14, R12 ;  /* 0x0000000e0c0c722b */ /* 0x000fe2000000000c */
[----:B------:R-:W-:Y:S10]  /*0280*/  @P0 BRA `(.L_x_34) ;  /* 0x0000000000100947 */ /* 0x000ff40003800000 */
[----:B------:R-:W-:-:S05]  /*0290*/  LOP3.LUT R0, R3, 0x7fffffff, RZ, 0xc0, !PT ;  /* 0x7fffffff03007812 */ /* 0x000fca00078ec0ff */
[----:B------:R-:W-:Y:S01]  /*02a0*/  VIADD R12, R0, 0xfff00000 ;  /* 0xfff00000000c7836 */ /* 0x000fe20000000000 */
[----:B------:R-:W-:-:S07]  /*02b0*/  MOV R0, 0x2d0 ;  /* 0x000002d000007802 */ /* 0x000fce0000000f00 */
[----:B-----5:R-:W-:Y:S05]  /*02c0*/  CALL.REL.NOINC `($__internal_6_$__cuda_sm20_dblrcp_rn_slowpath_v3) ;  /* 0x00000008008c7944 */ /* 0x020fea0003c00000 */
.L_x_34:
[----:B------:R-:W0:Y:S08]  /*02d0*/  LDC.64 R18, c[0x4][0x20] ;  /* 0x01000800ff127b82 */ /* 0x000e300000000a00 */
[----:B------:R-:W1:Y:S01]  /*02e0*/  LDC.64 R14, c[0x0][0x380] ;  /* 0x0000e000ff0e7b82 */ /* 0x000e620000000a00 */
[----:B0-----:R-:W2:Y:S01]  /*02f0*/  LDG.E.64 R18, desc[UR4][R18.64] ;  /* 0x0000000412127981 */ /* 0x001ea2000c1e1b00 */
[----:B------:R-:W-:-:S04]  /*0300*/  VIADD R7, R8, 0xffffffff ;  /* 0xffffffff08077836 */ /* 0x000fc80000000000 */
[----:B-1----:R-:W-:-:S04]  /*0310*/  IMAD.WIDE.U32 R2, R7, 0x4, R14 ;  /* 0x0000000407027825 */ /* 0x002fc800078e000e */
[----:B------:R-:W-:Y:S02]  /*0320*/  IMAD.WIDE.U32 R14, R8, 0x4, R14 ;  /* 0x00000004080e7825 */ /* 0x000fe400078e000e */
[----:B------:R-:W3:Y:S04]  /*0330*/  LDG.E R3, desc[UR4][R2.64] ;  /* 0x0000000402037981 */ /* 0x000ee8000c1e1900 */
[----:B------:R-:W3:Y:S01]  /*0340*/  LDG.E R0, desc[UR4][R14.64+0x4] ;  /* 0x000004040e007981 */ /* 0x000ee2000c1e1900 */
[----:B------:R-:W-:Y:S01]  /*0350*/  IMAD.MOV.U32 R20, RZ, RZ, 0x1 ;  /* 0x00000001ff147424 */ /* 0x000fe200078e00ff */
[----:B------:R-:W-:Y:S01]  /*0360*/  BSSY.RECONVERGENT B0, `(.L_x_35) ;  /* 0x0000017000007945 */ /* 0x000fe20003800200 */
[----:B--2---:R-:W-:-:S06]  /*0370*/  DADD R16, R18, R18 ;  /* 0x0000000012107229 */ /* 0x004fcc0000000012 */
[----:B------:R-:W0:Y:S01]  /*0380*/  MUFU.RCP64H R21, R17 ;  /* 0x0000001100157308 */ /* 0x000e220000001800 */
[----:B---3--:R-:W-:-:S07]  /*0390*/  FADD R0, R0, -R3 ;  /* 0x8000000300007221 */ /* 0x008fce0000000000 */
[----:B------:R-:W1:Y:S01]  /*03a0*/  F2F.F64.F32 R24, R0 ;  /* 0x0000000000187310 */ /* 0x000e620000201800 */
[----:B0-----:R-:W-:-:S08]  /*03b0*/  DFMA R22, -R16, R20, 1 ;  /* 0x3ff000001016742b */ /* 0x001fd00000000114 */
[----:B------:R-:W-:Y:S01]  /*03c0*/  DFMA R22, R22, R22, R22 ;  /* 0x000000161616722b */ /* 0x000fe20000000016 */
[----:B-1----:R-:W-:-:S07]  /*03d0*/  FSETP.GEU.AND P1, PT, |R25|, 6.5827683646048100446e-37, PT ;  /* 0x036000001900780b */ /* 0x002fce0003f2e200 */
[----:B------:R-:W-:-:S08]  /*03e0*/  DFMA R22, R20, R22, R20 ;  /* 0x000000161416722b */ /* 0x000fd00000000014 */
        /* <DEDUP_REMOVED lines=9> */
[----:B------:R-:W-:Y:S02]  /*0480*/  MOV R23, R17 ;  /* 0x0000001100177202 */ /* 0x000fe40000000f00 */
[----:B------:R-:W-:-:S07]  /*0490*/  MOV R34, 0x4b0 ;  /* 0x000004b000227802 */ /* 0x000fce0000000f00 */
[----:B-----5:R-:W-:Y:S05]  /*04a0*/  CALL.REL.NOINC `($__internal_7_$__cuda_sm20_div_rn_f64_full) ;  /* 0x0000000800b47944 */ /* 0x020fea0003c00000 */
[----:B------:R-:W-:Y:S02]  /*04b0*/  IMAD.MOV.U32 R2, RZ, RZ, R20 ;  /* 0x000000ffff027224 */ /* 0x000fe400078e0014 */
[----:B------:R-:W-:-:S07]  /*04c0*/  IMAD.MOV.U32 R3, RZ, RZ, R21 ;  /* 0x000000ffff037224 */ /* 0x000fce00078e0015 */
.L_x_36:
[----:B------:R-:W-:Y:S05]  /*04d0*/  BSYNC.RECONVERGENT B0 ;  /* 0x0000000000007941 */ /* 0x000fea0003800200 */
.L_x_35:
[----:B------:R-:W0:Y:S08]  /*04e0*/  LDC.64 R22, c[0x4][0x28] ;  /* 0x01000a00ff167b82 */ /* 0x000e300000000a00 */
[----:B------:R-:W1:Y:S01]  /*04f0*/  LDC.64 R20, c[0x0][0x390] ;  /* 0x0000e400ff147b82 */ /* 0x000e620000000a00 */
[----:B0-----:R-:W2:Y:S01]  /*0500*/  LDG.E.64 R22, desc[UR4][R22.64] ;  /* 0x0000000416167981 */ /* 0x001ea2000c1e1b00 */
[----:B------:R-:W-:-:S02]  /*0510*/  IMAD.IADD R6, R5, 0x1, R8 ;  /* 0x0000000105067824 */ /* 0x000fc400078e0208 */
[----:B------:R-:W-:Y:S02]  /*0520*/  IMAD.IADD R0, R8, 0x1, -R5 ;  /* 0x0000000108007824 */ /* 0x000fe400078e0a05 */
[----:B-1----:R-:W-:-:S04]  /*0530*/  IMAD.WIDE.U32 R4, R6, 0x4, R20 ;  /* 0x0000000406047825 */ /* 0x002fc800078e0014 */
[----:B------:R-:W-:Y:S02]  /*0540*/  IMAD.WIDE R20, R0, 0x4, R20 ;  /* 0x0000000400147825 */ /* 0x000fe400078e0214 */
[----:B------:R-:W3:Y:S04]  /*0550*/  LDG.E R4, desc[UR4][R4.64] ;  /* 0x0000000404047981 */ /* 0x000ee8000c1e1900 */
[----:B------:R-:W3:Y:S01]  /*0560*/  LDG.E R21, desc[UR4][R20.64] ;  /* 0x0000000414157981 */ /* 0x000ee2000c1e1900 */
[----:B------:R-:W-:Y:S01]  /*0570*/  IMAD.MOV.U32 R24, RZ, RZ, 0x1 ;  /* 0x00000001ff187424 */ /* 0x000fe200078e00ff */
[----:B------:R-:W-:Y:S01]  /*0580*/  BSSY.RECONVERGENT B0, `(.L_x_37) ;  /* 0x0000017000007945 */ /* 0x000fe20003800200 */
[----:B--2---:R-:W-:-:S06]  /*0590*/  DADD R18, R22, R22 ;  /* 0x0000000016127229 */ /* 0x004fcc0000000016 */
[----:B------:R-:W0:Y:S02]  /*05a0*/  MUFU.RCP64H R25, R19 ;  /* 0x0000001300197308 */ /* 0x000e240000001800 */
[----:B0-----:R-:W-:-:S08]  /*05b0*/  DFMA R22, -R18, R24, 1 ;  /* 0x3ff000001216742b */ /* 0x001fd00000000118 */
[----:B------:R-:W-:-:S08]  /*05c0*/  DFMA R22, R22, R22, R22 ;  /* 0x000000161616722b */ /* 0x000fd00000000016 */
[----:B------:R-:W-:Y:S01]  /*05d0*/  DFMA R22, R24, R22, R24 ;  /* 0x000000161816722b */ /* 0x000fe20000000018 */
[----:B---3--:R-:W-:-:S07]  /*05e0*/  FADD R24, R4, -R21 ;  /* 0x8000001504187221 */ /* 0x008fce0000000000 */
[----:B------:R-:W-:Y:S01]  /*05f0*/  DFMA R26, -R18, R22, 1 ;  /* 0x3ff00000121a742b */ /* 0x000fe20000000116 */
[----:B------:R-:W0:Y:S07]  /*0600*/  F2F.F64.F32 R24, R24 ;  /* 0x0000001800187310 */ /* 0x000e2e0000201800 */
[----:B------:R-:W-:-:S08]  /*0610*/  DFMA R26, R22, R26, R22 ;  /* 0x0000001a161a722b */ /* 0x000fd00000000016 */
[----:B0-----:R-:W-:Y:S01]  /*0620*/  DMUL R4, R24, R26 ;  /* 0x0000001a18047228 */ /* 0x001fe20000000000 */
[----:B------:R-:W-:-:S07]  /*0630*/  FSETP.GEU.AND P1, PT, |R25|, 6.5827683646048100446e-37, PT ;  /* 0x036000001900780b */ /* 0x000fce0003f2e200 */
[----:B------:R-:W-:-:S08]  /*0640*/  DFMA R20, -R18, R4, R24 ;  /* 0x000000041214722b */ /* 0x000fd00000000118 */
[----:B------:R-:W-:-:S10]  /*0650*/  DFMA R4, R26, R20, R4 ;  /* 0x000000141a04722b */ /* 0x000fd40000000004 */
[----:B------:R-:W-:-:S05]  /*0660*/  FFMA R9, RZ, R19, R5 ;  /* 0x00000013ff097223 */ /* 0x000fca0000000005 */
[----:B------:R-:W-:-:S13]  /*0670*/  FSETP.GT.AND P0, PT, |R9|, 1.469367938527859385e-39, PT ;  /* 0x001000000900780b */ /* 0x000fda0003f04200 */
[----:B------:R-:W-:Y:S05]  /*0680*/  @P0 BRA P1, `(.L_x_38) ;  /* 0x0000000000180947 */ /* 0x000fea0000800000 */
[----:B------:R-:W-:Y:S01]  /*0690*/  IMAD.MOV.U32 R22, RZ, RZ, R18 ;  /* 0x000000ffff167224 */ /* 0x000fe200078e0012 */
[----:B------:R-:W-:Y:S01]  /*06a0*/  MOV R34, 0x6d0 ;  /* 0x000006d000227802 */ /* 0x000fe20000000f00 */
[----:B------:R-:W-:-:S07]  /*06b0*/  IMAD.MOV.U32 R23, RZ, RZ, R19 ;  /* 0x000000ffff177224 */ /* 0x000fce00078e0013 */
[----:B-----5:R-:W-:Y:S05]  /*06c0*/  CALL.REL.NOINC `($__internal_7_$__cuda_sm20_div_rn_f64_full) ;  /* 0x00000008002c7944 */ /* 0x020fea0003c00000 */
[----:B------:R-:W-:Y:S01]  /*06d0*/  MOV R4, R20 ;  /* 0x0000001400047202 */ /* 0x000fe20000000f00 */
[----:B------:R-:W-:-:S07]  /*06e0*/  IMAD.MOV.U32 R5, RZ, RZ, R21 ;  /* 0x000000ffff057224 */ /* 0x000fce00078e0015 */
.L_x_38:
[----:B------:R-:W-:Y:S05]  /*06f0*/  BSYNC.RECONVERGENT B0 ;  /* 0x0000000000007941 */ /* 0x000fea0003800200 */
.L_x_37:
[----:B------:R-:W0:Y:S02]  /*0700*/  LDC.64 R22, c[0x0][0x388] ;  /* 0x0000e200ff167b82 */ /* 0x000e240000000a00 */
[----:B0-----:R-:W-:-:S04]  /*0710*/  IMAD.WIDE.U32 R20, R8, 0x4, R22 ;  /* 0x0000000408147825 */ /* 0x001fc800078e0016 */
[----:B------:R-:W-:Y:S02]  /*0720*/  IMAD.WIDE.U32 R22, R7, 0x4, R22 ;  /* 0x0000000407167825 */ /* 0x000fe400078e0016 */
[----:B------:R-:W2:Y:S04]  /*0730*/  LDG.E R20, desc[UR4][R20.64+0x4] ;  /* 0x0000040414147981 */ /* 0x000ea8000c1e1900 */
[----:B------:R-:W2:Y:S01]  /*0740*/  LDG.E R23, desc[UR4][R22.64] ;  /* 0x0000000416177981 */ /* 0x000ea2000c1e1900 */
[----:B------:R-:W0:Y:S01]  /*0750*/  MUFU.RCP64H R25, R17 ;  /* 0x0000001100197308 */ /* 0x000e220000001800 */
[----:B------:R-:W-:Y:S01]  /*0760*/  IMAD.MOV.U32 R24, RZ, RZ, 0x1 ;  /* 0x00000001ff187424 */ /* 0x000fe200078e00ff */
[----:B------:R-:W-:Y:S01]  /*0770*/  DADD R2, R4, R2 ;  /* 0x0000000004027229 */ /* 0x000fe20000000002 */
[----:B------:R-:W-:Y:S07]  /*0780*/  BSSY.RECONVERGENT B0, `(.L_x_39) ;  /* 0x0000014000007945 */ /* 0x000fee0003800200 */
[----:B------:R-:W-:-:S02]  /*0790*/  DMUL R12, R2, R12 ;  /* 0x0000000c020c7228 */ /* 0x000fc40000000000 */
[----:B0-----:R-:W-:-:S08]  /*07a0*/  DFMA R26, -R16, R24, 1 ;  /* 0x3ff00000101a742b */ /* 0x001fd00000000118 */
[----:B------:R-:W-:-:S08]  /*07b0*/  DFMA R26, R26, R26, R26 ;  /* 0x0000001a1a1a722b */ /* 0x000fd0000000001a */
[----:B------:R-:W-:-:S08]  /*07c0*/  DFMA R26, R24, R26, R24 ;  /* 0x0000001a181a722b */ /* 0x000fd00000000018 */
[----:B------:R-:W-:-:S08]  /*07d0*/  DFMA R28, -R16, R26, 1 ;  /* 0x3ff00000101c742b */ /* 0x000fd0000000011a */
[----:B------:R-:W-:Y:S01]  /*07e0*/  DFMA R28, R26, R28, R26 ;  /* 0x0000001c1a1c722b */ /* 0x000fe2000000001a */
[----:B--2---:R-:W-:-:S06]  /*07f0*/  FADD R24, R20, -R23 ;  /* 0x8000001714187221 */ /* 0x004fcc0000000000 */
[----:B------:R-:W0:Y:S02]  /*0800*/  F2F.F64.F32 R24, R24 ;  /* 0x0000001800187310 */ /* 0x000e240000201800 */
        /* <DEDUP_REMOVED lines=11> */
.L_x_40:
[----:B------:R-:W-:Y:S05]  /*08c0*/  BSYNC.RECONVERGENT B0 ;  /* 0x0000000000007941 */ /* 0x000fea0003800200 */
.L_x_39:
[----:B------:R-:W0:Y:S02]  /*08d0*/  LDC.64 R22, c[0x0][0x388] ;  /* 0x0000e200ff167b82 */ /* 0x000e240000000a00 */
[----:B0-----:R-:W-:-:S04]  /*08e0*/  IMAD.WIDE.U32 R2, R6, 0x4, R22 ;  /* 0x0000000406027825 */ /* 0x001fc800078e0016 */
[----:B------:R-:W-:Y:S02]  /*08f0*/  IMAD.WIDE R22, R0, 0x4, R22 ;  /* 0x0000000400167825 */ /* 0x000fe400078e0216 */
[----:B------:R-:W2:Y:S04]  /*0900*/  LDG.E R2, desc[UR4][R2.64] ;  /* 0x0000000402027981 */ /* 0x000ea8000c1e1900 */
[----:B------:R-:W2:Y:S01]  /*0910*/  LDG.E R23, desc[UR4][R22.64] ;  /* 0x0000000416177981 */ /* 0x000ea2000c1e1900 */
[----:B------:R-:W0:Y:S01]  /*0920*/  MUFU.RCP64H R25, R19 ;  /* 0x0000001300197308 */ /* 0x000e220000001800 */
[----:B------:R-:W-:Y:S01]  /*0930*/  IMAD.MOV.U32 R24, RZ, RZ, 0x1 ;  /* 0x00000001ff187424 */ /* 0x000fe200078e00ff */
[----:B------:R-:W-:Y:S01]  /*0940*/  BSSY.RECONVERGENT B0, `(.L_x_41) ;  /* 0x0000016000007945 */ /* 0x000fe20003800200 */
[----:B------:R-:W-:-:S04]  /*0950*/  DFMA R12, -R20, R20, R12 ;  /* 0x00000014140c722b */ /* 0x000fc8000000010c */
        /* <DEDUP_REMOVED lines=20> */
.L_x_42:
[----:B------:R-:W-:Y:S05]  /*0aa0*/  BSYNC.RECONVERGENT B0 ;  /* 0x0000000000007941 */ /* 0x000fea0003800200 */
.L_x_41:
[----:B------:R-:W0:Y:S02]  /*0ab0*/  LDC.64 R18, c[0x0][0x390] ;  /* 0x0000e400ff127b82 */ /* 0x000e240000000a00 */
[----:B0-----:R-:W-:-:S04]  /*0ac0*/  IMAD.WIDE.U32 R8, R8, 0x4, R18 ;  /* 0x0000000408087825 */ /* 0x001fc800078e0012 */
[----:B------:R-:W-:Y:S02]  /*0ad0*/  IMAD.WIDE.U32 R6, R7, 0x4, R18 ;  /* 0x0000000407067825 */ /* 0x000fe400078e0012 */
[----:B------:R-:W2:Y:S04]  /*0ae0*/  LDG.E R8, desc[UR4][R8.64+0x4] ;  /* 0x0000040408087981 */ /* 0x000ea8000c1e1900 */
[----:B------:R-:W2:Y:S01]  /*0af0*/  LDG.E R7, desc[UR4][R6.64] ;  /* 0x0000000406077981 */ /* 0x000ea2000c1e1900 */
[----:B------:R-:W0:Y:S01]  /*0b00*/  MUFU.RCP64H R19, R17 ;  /* 0x0000001100137308 */ /* 0x000e220000001800 */
[----:B------:R-:W-:Y:S01]  /*0b10*/  IMAD.MOV.U32 R18, RZ, RZ, 0x1 ;  /* 0x00000001ff127424 */ /* 0x000fe200078e00ff */
[----:B------:R-:W-:Y:S05]  /*0b20*/  BSSY.RECONVERGENT B0, `(.L_x_43) ;  /* 0x0000016000007945 */ /* 0x000fea0003800200 */
[----:B0-----:R-:W-:-:S08]  /*0b30*/  DFMA R20, -R16, R18, 1 ;  /* 0x3ff000001014742b */ /* 0x001fd00000000112 */
[----:B------:R-:W-:-:S08]  /*0b40*/  DFMA R20, R20, R20, R20 ;  /* 0x000000141414722b */ /* 0x000fd00000000014 */
[----:B------:R-:W-:-:S08]  /*0b50*/  DFMA R20, R18, R20, R18 ;  /* 0x000000141214722b */ /* 0x000fd00000000012 */
[----:B------:R-:W-:-:S08]  /*0b60*/  DFMA R22, -R16, R20, 1 ;  /* 0x3ff000001016742b */ /* 0x000fd00000000114 */
[----:B------:R-:W-:Y:S01]  /*0b70*/  DFMA R22, R20, R22, R20 ;  /* 0x000000161416722b */ /* 0x000fe20000000014 */
[----:B--2---:R-:W-:-:S04]  /*0b80*/  FADD R0, R8, -R7 ;  /* 0x8000000708007221 */ /* 0x004fc80000000000 */
[----:B------:R-:W0:Y:S02]  /*0b90*/  F2F.F64.F32 R18, R0 ;  /* 0x0000000000127310 */ /* 0x000e240000201800 */
[----:B0-----:R-:W-:-:S08]  /*0ba0*/  DMUL R24, R18, R2 ;  /* 0x0000000212187228 */ /* 0x001fd00000000000 */
[----:B------:R-:W-:Y:S02]  /*0bb0*/  DMUL R2, R22, R24 ;  /* 0x0000001816027228 */ /* 0x000fe40000000000 */
[----:B------:R-:W-:-:S06]  /*0bc0*/  FSETP.GEU.AND P1, PT, |R25|, 6.5827683646048100446e-37, PT ;  /* 0x036000001900780b */ /* 0x000fcc0003f2e200 */
        /* <DEDUP_REMOVED lines=9> */
[----:B------:R-:W-:Y:S02]  /*0c60*/  IMAD.MOV.U32 R2, RZ, RZ, R20 ;  /* 0x000000ffff027224 */ /* 0x000fe400078e0014 */
[----:B------:R-:W-:-:S07]  /*0c70*/  IMAD.MOV.U32 R3, RZ, RZ, R21 ;  /* 0x000000ffff037224 */ /* 0x000fce00078e0015 */
.L_x_44:
[----:B------:R-:W-:Y:S05]  /*0c80*/  BSYNC.RECONVERGENT B0 ;  /* 0x0000000000007941 */ /* 0x000fea0003800200 */
.L_x_43:
[----:B------:R-:W-:-:S08]  /*0c90*/  DADD R2, R2, R2 ;  /* 0x0000000002027229 */ /* 0x000fd00000000002 */
[----:B------:R-:W-:-:S08]  /*0ca0*/  DADD R2, R12, -R2 ;  /* 0x000000000c027229 */ /* 0x000fd00000000802 */
[----:B------:R-:W-:-:S08]  /*0cb0*/  DFMA R2, -R4, R4, R2 ;  /* 0x000000040402722b */ /* 0x000fd00000000102 */
[----:B-----5:R-:W-:-:S10]  /*0cc0*/  DMUL R2, R10, R2 ;  /* 0x000000020a027228 */ /* 0x020fd40000000000 */
[----:B------:R-:W0:Y:S02]  /*0cd0*/  F2F.F32.F64 R3, R2 ;  /* 0x0000000200037310 */ /* 0x000e240000301000 */
[----:B0-----:R-:W-:Y:S01]  /*0ce0*/  STG.E desc[UR4][R14.64], R3 ;  /* 0x000000030e007986 */ /* 0x001fe2000c101904 */
[----:B------:R-:W-:Y:S05]  /*0cf0*/  EXIT ;  /* 0x000000000000794d */ /* 0x000fea0003800000 */
        .weak           $__internal_6_$__cuda_sm20_dblrcp_rn_slowpath_v3
        .type           $__internal_6_$__cuda_sm20_dblrcp_rn_slowpath_v3,@function
        .size           $__internal_6_$__cuda_sm20_dblrcp_rn_slowpath_v3,($__internal_7_$__cuda_sm20_div_rn_f64_full - $__internal_6_$__cuda_sm20_dblrcp_rn_slowpath_v3)
$__internal_6_$__cuda_sm20_dblrcp_rn_slowpath_v3:
[----:B------:R-:W-:-:S14]  /*0d00*/  DSETP.GTU.AND P0, PT, |R2|, +INF , PT ;  /* 0x7ff000000200742a */ /* 0x000fdc0003f0c200 */
[----:B------:R-:W-:Y:S05]  /*0d10*/  @P0 BRA `(.L_x_45) ;  /* 0x00000000007c0947 */ /* 0x000fea0003800000 */
[----:B------:R-:W-:-:S05]  /*0d20*/  LOP3.LUT R4, R3, 0x7fffffff, RZ, 0xc0, !PT ;  /* 0x7fffffff03047812 */ /* 0x000fca00078ec0ff */
[----:B------:R-:W-:-:S05]  /*0d30*/  VIADD R6, R4, 0xffffffff ;  /* 0xffffffff04067836 */ /* 0x000fca0000000000 */
[----:B------:R-:W-:-:S13]  /*0d40*/  ISETP.GE.U32.AND P0, PT, R6, 0x7fefffff, PT ;  /* 0x7fefffff0600780c */ /* 0x000fda0003f06070 */
[----:B------:R-:W-:Y:S02]  /*0d50*/  @P0 LOP3.LUT R7, R3, 0x7ff00000, RZ, 0x3c, !PT ;  /* 0x7ff0000003070812 */ /* 0x000fe400078e3cff */
[----:B------:R-:W-:Y:S01]  /*0d60*/  @P0 MOV R6, RZ ;  /* 0x000000ff00060202 */ /* 0x000fe20000000f00 */
[----:B------:R-:W-:Y:S06]  /*0d70*/  @P0 BRA `(.L_x_46) ;  /* 0x00000000006c0947 */ /* 0x000fec0003800000 */
[----:B------:R-:W-:-:S13]  /*0d80*/  ISETP.GE.U32.AND P0, PT, R4, 0x1000001, PT ;  /* 0x010000010400780c */ /* 0x000fda0003f06070 */
[----:B------:R-:W-:Y:S05]  /*0d90*/  @!P0 BRA `(.L_x_47) ;  /* 0x0000000000348947 */ /* 0x000fea0003800000 */
[----:B------:R-:W-:Y:S02]  /*0da0*/  VIADD R7, R3, 0xc0200000 ;  /* 0xc020000003077836 */ /* 0x000fe40000000000 */
[----:B------:R-:W-:Y:S02]  /*0db0*/  IMAD.MOV.U32 R6, RZ, RZ, R2 ;  /* 0x000000ffff067224 */ /* 0x000fe400078e0002 */
[----:B------:R-:W0:Y:S04]  /*0dc0*/  MUFU.RCP64H R13, R7 ;  /* 0x00000007000d7308 */ /* 0x000e280000001800 */
[----:B0-----:R-:W-:-:S08]  /*0dd0*/  DFMA R14, -R6, R12, 1 ;  /* 0x3ff00000060e742b */ /* 0x001fd0000000010c */
[----:B------:R-:W-:-:S08]  /*0de0*/  DFMA R14, R14, R14, R14 ;  /* 0x0000000e0e0e722b */ /* 0x000fd0000000000e */
[----:B------:R-:W-:-:S08]  /*0df0*/  DFMA R14, R12, R14, R12 ;  /* 0x0000000e0c0e722b */ /* 0x000fd0000000000c */
[----:B------:R-:W-:-:S08]  /*0e00*/  DFMA R12, -R6, R14, 1 ;  /* 0x3ff00000060c742b */ /* 0x000fd0000000010e */
[----:B------:R-:W-:-:S08]  /*0e10*/  DFMA R12, R14, R12, R14 ;  /* 0x0000000c0e0c722b */ /* 0x000fd0000000000e */
[----:B------:R-:W-:-:S08]  /*0e20*/  DMUL R12, R12, 2.2250738585072013831e-308 ;  /* 0x001000000c0c7828 */ /* 0x000fd00000000000 */
[----:B------:R-:W-:-:S08]  /*0e30*/  DFMA R2, -R2, R12, 1 ;  /* 0x3ff000000202742b */ /* 0x000fd0000000010c */
[----:B------:R-:W-:-:S08]  /*0e40*/  DFMA R2, R2, R2, R2 ;  /* 0x000000020202722b */ /* 0x000fd00000000002 */
[----:B------:R-:W-:Y:S01]  /*0e50*/  DFMA R6, R12, R2, R12 ;  /* 0x000000020c06722b */ /* 0x000fe2000000000c */
[----:B------:R-:W-:Y:S10]  /*0e60*/  BRA `(.L_x_46) ;  /* 0x0000000000307947 */ /* 0x000ff40003800000 */
.L_x_47:
[----:B------:R-:W-:Y:S01]  /*0e70*/  DMUL R2, R2, 8.11296384146066816958e+31 ;  /* 0x4690000002027828 */ /* 0x000fe20000000000 */
[----:B------:R-:W-:-:S05]  /*0e80*/  IMAD.MOV.U32 R6, RZ, RZ, R12 ;  /* 0x000000ffff067224 */ /* 0x000fca00078e000c */
[----:B------:R-:W0:Y:S02]  /*0e90*/  MUFU.RCP64H R7, R3 ;  /* 0x0000000300077308 */ /* 0x000e240000001800 */
[----:B0-----:R-:W-:-:S08]  /*0ea0*/  DFMA R12, -R2, R6, 1 ;  /* 0x3ff00000020c742b */ /* 0x001fd00000000106 */
[----:B------:R-:W-:-:S08]  /*0eb0*/  DFMA R12, R12, R12, R12 ;  /* 0x0000000c0c0c722b */ /* 0x000fd0000000000c */
[----:B------:R-:W-:-:S08]  /*0ec0*/  DFMA R12, R6, R12, R6 ;  /* 0x0000000c060c722b */ /* 0x000fd00000000006 */
[----:B------:R-:W-:-:S08]  /*0ed0*/  DFMA R6, -R2, R12, 1 ;  /* 0x3ff000000206742b */ /* 0x000fd0000000010c */
[----:B------:R-:W-:-:S08]  /*0ee0*/  DFMA R6, R12, R6, R12 ;  /* 0x000000060c06722b */ /* 0x000fd0000000000c */
[----:B------:R-:W-:Y:S01]  /*0ef0*/  DMUL R6, R6, 8.11296384146066816958e+31 ;  /* 0x4690000006067828 */ /* 0x000fe20000000000 */
[----:B------:R-:W-:Y:S10]  /*0f00*/  BRA `(.L_x_46) ;  /* 0x0000000000087947 */ /* 0x000ff40003800000 */
.L_x_45:
[----:B------:R-:W-:Y:S01]  /*0f10*/  LOP3.LUT R7, R3, 0x80000, RZ, 0xfc, !PT ;  /* 0x0008000003077812 */ /* 0x000fe200078efcff */
[----:B------:R-:W-:-:S07]  /*0f20*/  IMAD.MOV.U32 R6, RZ, RZ, R2 ;  /* 0x000000ffff067224 */ /* 0x000fce00078e0002 */
.L_x_46:
[----:B------:R-:W-:Y:S01]  /*0f30*/  IMAD.MOV.U32 R2, RZ, RZ, R0 ;  /* 0x000000ffff027224 */ /* 0x000fe200078e0000 */
[----:B------:R-:W-:Y:S01]  /*0f40*/  MOV R3, 0x0 ;  /* 0x0000000000037802 */ /* 0x000fe20000000f00 */
[----:B------:R-:W-:Y:S02]  /*0f50*/  IMAD.MOV.U32 R12, RZ, RZ, R6 ;  /* 0x000000ffff0c7224 */ /* 0x000fe400078e0006 */
[----:B------:R-:W-:Y:S01]  /*0f60*/  IMAD.MOV.U32 R13, RZ, RZ, R7 ;  /* 0x000000ffff0d7224 */ /* 0x000fe200078e0007 */
[----:B------:R-:W-:Y:S06]  /*0f70*/  RET.REL.NODEC R2 `(_Z6b_calcPfS_S_) ;  /* 0xfffffff002207950 */ /* 0x000fec0003c3ffff */
        .weak           $__internal_7_$__cuda_sm20_div_rn_f64_full
        .type           $__internal_7_$__cuda_sm20_div_rn_f64_full,@function
        .size           $__internal_7_$__cuda_sm20_div_rn_f64_full,($__internal_8_$__cuda_sm20_div_u16 - $__internal_7_$__cuda_sm20_div_rn_f64_full)
$__internal_7_$__cuda_sm20_div_rn_f64_full:
[C---:B------:R-:W-:Y:S01]  /*0f80*/  FSETP.GEU.AND P0, PT, |R23|.reuse, 1.469367938527859385e-39, PT ;  /* 0x001000001700780b */ /* 0x040fe20003f0e200 */
[----:B------:R-:W-:Y:S01]  /*0f90*/  IMAD.MOV.U32 R26, RZ, RZ, 0x1 ;  /* 0x00000001ff1a7424 */ /* 0x000fe200078e00ff */
[----:B------:R-:W-:Y:S01]  /*0fa0*/  LOP3.LUT R20, R23, 0x800fffff, RZ, 0xc0, !PT ;  /* 0x800fffff17147812 */ /* 0x000fe200078ec0ff */
[----:B------:R-:W-:Y:S01]  /*0fb0*/  IMAD.MOV.U32 R35, RZ, RZ, 0x1ca00000 ;  /* 0x1ca00000ff237424 */ /* 0x000fe200078e00ff */
[C---:B------:R-:W-:Y:S01]  /*0fc0*/  FSETP.GEU.AND P2, PT, |R25|.reuse, 1.469367938527859385e-39, PT ;  /* 0x001000001900780b */ /* 0x040fe20003f4e200 */
[----:B------:R-:W-:Y:S01]  /*0fd0*/  BSSY.RECONVERGENT B1, `(.L_x_48) ;  /* 0x0000052000017945 */ /* 0x000fe20003800200 */
[----:B------:R-:W-:Y:S01]  /*0fe0*/  LOP3.LUT R21, R20, 0x3ff00000, RZ, 0xfc, !PT ;  /* 0x3ff0000014157812 */ /* 0x000fe200078efcff */
[----:B------:R-:W-:Y:S01]  /*0ff0*/  IMAD.MOV.U32 R20, RZ, RZ, R22 ;  /* 0x000000ffff147224 */ /* 0x000fe200078e0016 */
[----:B------:R-:W-:Y:S02]  /*1000*/  LOP3.LUT R9, R25, 0x7ff00000, RZ, 0xc0, !PT ;  /* 0x7ff0000019097812 */ /* 0x000fe400078ec0ff */
[----:B------:R-:W-:-:S03]  /*1010*/  LOP3.LUT R36, R23, 0x7ff00000, RZ, 0xc0, !PT ;  /* 0x7ff0000017247812 */ /* 0x000fc600078ec0ff */
[----:B------:R-:W-:Y:S01]  /*1020*/  @!P0 DMUL R20, R22, 8.98846567431157953865e+307 ;  /* 0x7fe0000016148828 */ /* 0x000fe20000000000 */
[----:B------:R-:W-:-:S03]  /*1030*/  ISETP.GE.U32.AND P1, PT, R9, R36, PT ;  /* 0x000000240900720c */ /* 0x000fc60003f26070 */
[----:B------:R-:W-:Y:S01]  /*1040*/  @!P2 LOP3.LUT R28, R23, 0x7ff00000, RZ, 0xc0, !PT ;  /* 0x7ff00000171ca812 */ /* 0x000fe200078ec0ff */
[----:B------:R-:W-:Y:S01]  /*1050*/  @!P2 IMAD.MOV.U32 R32, RZ, RZ, RZ ;  /* 0x000000ffff20a224 */ /* 0x000fe200078e00ff */
[----:B------:R-:W0:Y:S02]  /*1060*/  MUFU.RCP64H R27, R21 ;  /* 0x00000015001b7308 */ /* 0x000e240000001800 */
[----:B------:R-:W-:Y:S02]  /*1070*/  @!P2 ISETP.GE.U32.AND P3, PT, R9, R28, PT ;  /* 0x0000001c0900a20c */ /* 0x000fe40003f66070 */
[----:B------:R-:W-:Y:S02]  /*1080*/  @!P0 LOP3.LUT R36, R21, 0x7ff00000, RZ, 0xc0, !PT ;  /* 0x7ff0000015248812 */ /* 0x000fe400078ec0ff */
[----:B------:R-:W-:Y:S01]  /*1090*/  @!P2 SEL R29, R35, 0x63400000, !P3 ;  /* 0x63400000231da807 */ /* 0x000fe20005800000 */
[----:B0-----:R-:W-:-:S08]  /*10a0*/  DFMA R30, R26, -R20, 1 ;  /* 0x3ff000001a1e742b */ /* 0x001fd00000000814 */
[----:B------:R-:W-:-:S08]  /*10b0*/  DFMA R30, R30, R30, R30 ;  /* 0x0000001e1e1e722b */ /* 0x000fd0000000001e */
[----:B------:R-:W-:Y:S01]  /*10c0*/  DFMA R30, R26, R30, R26 ;  /* 0x0000001e1a1e722b */ /* 0x000fe2000000001a */
[--C-:B------:R-:W-:Y:S02]  /*10d0*/  @!P2 LOP3.LUT R26, R29, 0x80000000, R25.reuse, 0xf8, !PT ;  /* 0x800000001d1aa812 */ /* 0x100fe400078ef819 */
[----:B------:R-:W-:Y:S02]  /*10e0*/  SEL R27, R35, 0x63400000, !P1 ;  /* 0x63400000231b7807 */ /* 0x000fe40004800000 */
[----:B------:R-:W-:Y:S01]  /*10f0*/  @!P2 LOP3.LUT R33, R26, 0x100000, RZ, 0xfc, !PT ;  /* 0x001000001a21a812 */ /* 0x000fe200078efcff */
[----:B------:R-:W-:Y:S02]  /*1100*/  IMAD.MOV.U32 R26, RZ, RZ, R24 ;  /* 0x000000ffff1a7224 */ /* 0x000fe400078e0018 */
[----:B------:R-:W-:Y:S01]  /*1110*/  DFMA R28, R30, -R20, 1 ;  /* 0x3ff000001e1c742b */ /* 0x000fe20000000814 */
[----:B------:R-:W-:-:S06]  /*1120*/  LOP3.LUT R27, R27, 0x800fffff, R25, 0xf8, !PT ;  /* 0x800fffff1b1b7812 */ /* 0x000fcc00078ef819 */
[----:B------:R-:W-:Y:S02]  /*1130*/  @!P2 DFMA R26, R26, 2, -R32 ;  /* 0x400000001a1aa82b */ /* 0x000fe40000000820 */
[----:B------:R-:W-:-:S08]  /*1140*/  DFMA R28, R30, R28, R30 ;  /* 0x0000001c1e1c722b */ /* 0x000fd0000000001e */
[----:B------:R-:W-:-:S08]  /*1150*/  DMUL R30, R28, R26 ;  /* 0x0000001a1c1e7228 */ /* 0x000fd00000000000 */
[----:B------:R-:W-:-:S08]  /*1160*/  DFMA R32, R30, -R20, R26 ;  /* 0x800000141e20722b */ /* 0x000fd0000000001a */
[----:B------:R-:W-:Y:S01]  /*1170*/  DFMA R32, R28, R32, R30 ;  /* 0x000000201c20722b */ /* 0x000fe2000000001e */
[----:B------:R-:W-:Y:S01]  /*1180*/  IMAD.MOV.U32 R28, RZ, RZ, R9 ;  /* 0x000000ffff1c7224 */ /* 0x000fe200078e0009 */
[----:B------:R-:W-:-:S05]  /*1190*/  @!P2 LOP3.LUT R28, R27, 0x7ff00000, RZ, 0xc0, !PT ;  /* 0x7ff000001b1ca812 */ /* 0x000fca00078ec0ff */
[----:B------:R-:W-:-:S05]  /*11a0*/  VIADD R29, R28, 0xffffffff ;  /* 0xffffffff1c1d7836 */ /* 0x000fca0000000000 */
[----:B------:R-:W-:Y:S02]  /*11b0*/  ISETP.GT.U32.AND P0, PT, R29, 0x7feffffe, PT ;  /* 0x7feffffe1d00780c */ /* 0x000fe40003f04070 */
[----:B------:R-:W-:-:S04]  /*11c0*/  IADD3 R29, PT, PT, R36, -0x1, RZ ;  /* 0xffffffff241d7810 */ /* 0x000fc80007ffe0ff */
[----:B------:R-:W-:-:S13]  /*11d0*/  ISETP.GT.U32.OR P0, PT, R29, 0x7feffffe, P0 ;  /* 0x7feffffe1d00780c */ /* 0x000fda0000704470 */
        /* <DEDUP_REMOVED lines=28> */
.L_x_49:
        /* <DEDUP_REMOVED lines=16> */
.L_x_52:
[----:B------:R-:W-:Y:S01]  /*14a0*/  LOP3.LUT R31, R23, 0x80000, RZ, 0xfc, !PT ;  /* 0x00080000171f7812 */ /* 0x000fe200078efcff */
[----:B------:R-:W-:Y:S01]  /*14b0*/  IMAD.MOV.U32 R30, RZ, RZ, R22 ;  /* 0x000000ffff1e7224 */ /* 0x000fe200078e0016 */
[----:B------:R-:W-:Y:S06]  /*14c0*/  BRA `(.L_x_50) ;  /* 0x0000000000087947 */ /* 0x000fec0003800000 */
.L_x_51:
[----:B------:R-:W-:Y:S01]  /*14d0*/  LOP3.LUT R31, R25, 0x80000, RZ, 0xfc, !PT ;  /* 0x00080000191f7812 */ /* 0x000fe200078efcff */
[----:B------:R-:W-:-:S07]  /*14e0*/  IMAD.MOV.U32 R30, RZ, RZ, R24 ;  /* 0x000000ffff1e7224 */ /* 0x000fce00078e0018 */
.L_x_50:
[----:B------:R-:W-:Y:S05]  /*14f0*/  BSYNC.RECONVERGENT B1 ;  /* 0x0000000000017941 */ /* 0x000fea0003800200 */
.L_x_48:
[----:B------:R-:W-:Y:S01]  /*1500*/  IMAD.MOV.U32 R35, RZ, RZ, 0x0 ;  /* 0x00000000ff237424 */ /* 0x000fe200078e00ff */
[----:B------:R-:W-:Y:S01]  /*1510*/  MOV R21, R31 ;  /* 0x0000001f00157202 */ /* 0x000fe20000000f00 */
[----:B------:R-:W-:Y:S02]  /*1520*/  IMAD.MOV.U32 R20, RZ, RZ, R30 ;  /* 0x000000ffff147224 */ /* 0x000fe400078e001e */
[----:B------:R-:W-:Y:S05]  /*1530*/  RET.REL.NODEC R34 `(_Z6b_calcPfS_S_) ;  /* 0xffffffe822b07950 */ /* 0x000fea0003c3ffff */
        .weak           $__internal_8_$__cuda_sm20_div_u16
        .type           $__internal_8_$__cuda_sm20_div_u16,@function
        .size           $__internal_8_$__cuda_sm20_div_u16,($__internal_9_$__cuda_sm20_rem_u16 - $__internal_8_$__cuda_sm20_div_u16)
$__internal_8_$__cuda_sm20_div_u16:
        /* <DEDUP_REMOVED lines=18> */
[----:B------:R-:W-:Y:S06]  /*1660*/  RET.REL.NODEC R2 `(_Z6b_calcPfS_S_) ;  /* 0xffffffe802647950 */ /* 0x000fec0003c3ffff */
        .weak           $__internal_9_$__cuda_sm20_rem_u16
        .type           $__internal_9_$__cuda_sm20_rem_u16,@function
        .size           $__internal_9_$__cuda_sm20_rem_u16,(.L_x_64 - $__internal_9_$__cuda_sm20_rem_u16)
$__internal_9_$__cuda_sm20_rem_u16:
[----:B------:R-:W0:Y:S01]  /*1670*/  I2F.U16 R2, R3 ;  /* 0x0000000300027306 */ /* 0x000e220000101000 */
[----:B------:R-:W-:Y:S01]  /*1680*/  HFMA2 R4, -RZ, RZ, 15, 0 ;  /* 0x4b800000ff047431 */ /* 0x000fe200000001ff */
        /* <DEDUP_REMOVED lines=18> */
[----:B------:R-:W-:Y:S05]  /*17b0*/  RET.REL.NODEC R2 `(_Z6b_calcPfS_S_) ;  /* 0xffffffe802107950 */ /* 0x000fea0003c3ffff */
.L_x_53:
        /* <DEDUP_REMOVED lines=12> */
.L_x_64:


//--------------------- .text._Z12u_v_p_b_initPfS_S_S_ --------------------------
	.section	.text._Z12u_v_p_b_initPfS_S_S_,"ax",@progbits
	.align	128
        .global         _Z12u_v_p_b_initPfS_S_S_
        .type           _Z12u_v_p_b_initPfS_S_S_,@function
        .size           _Z12u_v_p_b_initPfS_S_S_,(.L_x_74 - _Z12u_v_p_b_initPfS_S_S_)
        .other          _Z12u_v_p_b_initPfS_S_S_,@"STO_CUDA_ENTRY STV_DEFAULT"
_Z12u_v_p_b_initPfS_S_S_:
.text._Z12u_v_p_b_initPfS_S_S_:
[----:B------:R-:W-:Y:S01]  /*0000*/  LDC R1, c[0x0][0x37c] ;  /* 0x0000df00ff017b82 */ /* 0x000fe20000000800 */
[----:B------:R-:W0:Y:S07]  /*0010*/  S2R R11, SR_TID.X ;  /* 0x00000000000b7919 */ /* 0x000e2e0000002100 */
[----:B------:R-:W0:Y:S01]  /*0020*/  LDC.64 R2, c[0x0][0x380] ;  /* 0x0000e000ff027b82 */ /* 0x000e220000000a00 */
[----:B------:R-:W1:Y:S07]  /*0030*/  LDCU.64 UR4, c[0x0][0x358] ;  /* 0x00006b00ff0477ac */ /* 0x000e6e0008000a00 */
[----:B------:R-:W2:Y:S08]  /*0040*/  LDC.64 R4, c[0x0][0x388] ;  /* 0x0000e200ff047b82 */ /* 0x000eb00000000a00 */
[----:B------:R-:W3:Y:S08]  /*0050*/  LDC.64 R6, c[0x0][0x390] ;  /* 0x0000e400ff067b82 */ /* 0x000ef00000000a00 */
[----:B------:R-:W4:Y:S01]  /*0060*/  LDC.64 R8, c[0x0][0x398] ;  /* 0x0000e600ff087b82 */ /* 0x000f220000000a00 */
[----:B0-----:R-:W-:-:S04]  /*0070*/  IMAD.WIDE.U32 R2, R11, 0x4, R2 ;  /* 0x000000040b027825 */ /* 0x001fc800078e0002 */
[C---:B--2---:R-:W-:Y:S01]  /*0080*/  IMAD.WIDE.U32 R4, R11.reuse, 0x4, R4 ;  /* 0x000000040b047825 */ /* 0x044fe200078e0004 */
[----:B-1----:R-:W-:Y:S03]  /*0090*/  STG.E desc[UR4][R2.64], RZ ;  /* 0x000000ff02007986 */ /* 0x002fe6000c101904 */
[C---:B---3--:R-:W-:Y:S01]  /*00a0*/  IMAD.WIDE.U32 R6, R11.reuse, 0x4, R6 ;  /* 0x000000040b067825 */ /* 0x048fe200078e0006 */
[----:B------:R-:W-:Y:S04]  /*00b0*/  STG.E desc[UR4][R4.64], RZ ;  /* 0x000000ff04007986 */ /* 0x000fe8000c101904 */
[----:B------:R-:W-:Y:S01]  /*00c0*/  STG.E desc[UR4][R6.64], RZ ;  /* 0x000000ff06007986 */ /* 0x000fe2000c101904 */
[----:B----4-:R-:W-:-:S05]  /*00d0*/  IMAD.WIDE.U32 R8, R11, 0x4, R8 ;  /* 0x000000040b087825 */ /* 0x010fca00078e0008 */
[----:B------:R-:W-:Y:S01]  /*00e0*/  STG.E desc[UR4][R8.64], RZ ;  /* 0x000000ff08007986 */ /* 0x000fe2000c101904 */
[----:B------:R-:W-:Y:S05]  /*00f0*/  EXIT ;  /* 0x000000000000794d */ /* 0x000fea0003800000 */
.L_x_54:
        /* <DEDUP_REMOVED lines=16> */
.L_x_74:


//--------------------- .nv.global.init           --------------------------
	.section	.nv.global.init,"aw",@progbits
	.align	8
.nv.global.init:
	.type		nu,@object
	.size		nu,(dt - nu)
	.other		nu,@"STV_DEFAULT STO_CUDA_MANAGED"
nu:
        /*0000*/ 	.byte	0x7b, 0x14, 0xae, 0x47, 0xe1, 0x7a, 0x94, 0x3f
	.type		dt,@object
	.size		dt,(rho - dt)
	.other		dt,@"STV_DEFAULT STO_CUDA_MANAGED"
dt:
        /*0008*/ 	.byte	0x7b, 0x14, 0xae, 0x47, 0xe1, 0x7a, 0x84, 0x3f
	.type		rho,@object
	.size		rho,(nt - rho)
	.other		rho,@"STV_DEFAULT STO_CUDA_MANAGED"
rho:
        /*0010*/ 	.byte	0x00, 0x00, 0x00, 0x00, 0x00, 0x00, 0xf0, 0x3f
	.type		nt,@object
	.size		nt,(nx - nt)
	.other		nt,@"STV_DEFAULT STO_CUDA_MANAGED"
nt:
        /*0018*/ 	.byte	0xf4, 0x01, 0x00, 0x00
	.type		nx,@object
	.size		nx,(ny - nx)
	.other		nx,@"STV_DEFAULT STO_CUDA_MANAGED"
nx:
        /*001c*/ 	.byte	0x29, 0x00, 0x00, 0x00
	.type		ny,@object
	.size		ny,(nit - ny)
	.other		ny,@"STV_DEFAULT STO_CUDA_MANAGED"
ny:
        /*0020*/ 	.byte	0x29, 0x00, 0x00, 0x00
	.type		nit,@object
	.size		nit,(.L_3 - nit)
	.other		nit,@"STV_DEFAULT STO_CUDA_MANAGED"
nit:
        /*0024*/ 	.byte	0x32, 0x00, 0x00, 0x00
.L_3:


//--------------------- .nv.shared.reserved.0     --------------------------
	.section	.nv.shared.reserved.0,"aw",@nobits
	.weak		__nv_reservedSMEM_offset_0_alias
	.size		__nv_reservedSMEM_offset_0_alias, 0, 64
	.other		__nv_reservedSMEM_offset_0_alias,@"STO_CUDA_RESERVED_SHARED STV_DEFAULT"
__nv_reservedSMEM_offset_0_alias:
	.zero		0
	.zero		64


//--------------------- .nv.global                --------------------------
	.section	.nv.global,"aw",@nobits
	.align	8
.nv.global:
	.type		dx,@object
	.size		dx,(dy - dx)
	.other		dx,@"STV_DEFAULT STO_CUDA_MANAGED"
dx:
	.zero		8
	.type		dy,@object
	.size		dy,(.L_5 - dy)
	.other		dy,@"STV_DEFAULT STO_CUDA_MANAGED"
dy:
	.zero		8
.L_5:


//--------------------- .nv.constant0._Z8u_v_op_2PfS_ --------------------------
	.section	.nv.constant0._Z8u_v_op_2PfS_,"a",@progbits
	.sectionflags	@""
	.align	4
.nv.constant0._Z8u_v_op_2PfS_:
	.zero		912


//--------------------- .nv.constant0._Z8u_v_op_1PfS_ --------------------------
	.section	.nv.constant0._Z8u_v_op_1PfS_,"a",@progbits
	.sectionflags	@""
	.align	4
.nv.constant0._Z8u_v_op_1PfS_:
	.zero		912


//--------------------- .nv.constant0._Z8u_v_calcPfS_S_S_S_ --------------------------
	.section	.nv.constant0._Z8u_v_calcPfS_S_S_S_,"a",@progbits
	.sectionflags	@""
	.align	4
.nv.constant0._Z8u_v_calcPfS_S_S_S_:
	.zero		936


//--------------------- .nv.constant0._Z14un_u_vn_v_copyPfS_S_S_ --------------------------
	.section	.nv.constant0._Z14un_u_vn_v_copyPfS_S_S_,"a",@progbits
	.sectionflags	@""
	.align	4
.nv.constant0._Z14un_u_vn_v_copyPfS_S_S_:
	.zero		928


//--------------------- .nv.constant0._Z6p_op_2Pf --------------------------
	.section	.nv.constant0._Z6p_op_2Pf,"a",@progbits
	.sectionflags	@""
	.align	4
.nv.constant0._Z6p_op_2Pf:
	.zero		904


//--------------------- .nv.constant0._Z6p_op_1Pf --------------------------
	.section	.nv.constant0._Z6p_op_1Pf,"a",@progbits
	.sectionflags	@""
	.align	4
.nv.constant0._Z6p_op_1Pf:
	.zero		904


//--------------------- .nv.constant0._Z6p_calcPfS_S_ --------------------------
	.section	.nv.constant0._Z6p_calcPfS_S_,"a",@progbits
	.sectionflags	@""
	.align	4
.nv.constant0._Z6p_calcPfS_S_:
	.zero		920


//--------------------- .nv.constant0._Z9pn_p_copyPfS_ --------------------------
	.section	.nv.constant0._Z9pn_p_copyPfS_,"a",@progbits
	.sectionflags	@""
	.align	4
.nv.constant0._Z9pn_p_copyPfS_:
	.zero		912


//--------------------- .nv.constant0._Z6b_calcPfS_S_ --------------------------
	.section	.nv.constant0._Z6b_calcPfS_S_,"a",@progbits
	.sectionflags	@""
	.align	4
.nv.constant0._Z6b_calcPfS_S_:
	.zero		920


//--------------------- .nv.constant0._Z12u_v_p_b_initPfS_S_S_ --------------------------
	.section	.nv.constant0._Z12u_v_p_b_initPfS_S_S_,"a",@progbits
	.sectionflags	@""
	.align	4
.nv.constant0._Z12u_v_p_b_initPfS_S_S_:
	.zero		928


//--------------------- SYMBOLS --------------------------

	.type		.nv.reservedSmem.offset0,@object
	.size		.nv.reservedSmem.offset0,0x4
